//
// Generated by NVIDIA NVVM Compiler
//
// Compiler Build ID: CL-36424714
// Cuda compilation tools, release 13.0, V13.0.88
// Based on NVVM 20.0.0
//

.version 9.0
.target sm_100
.address_size 64

	// .globl	_Z23layerNormBackwardKernelPKfS0_S0_S0_S0_Pfi
// _ZZ14blockReduceSumfE6shared has been demoted
// _ZZ23layerNormBackwardKernelPKfS0_S0_S0_S0_PfiE6s_sum1 has been demoted
// _ZZ23layerNormBackwardKernelPKfS0_S0_S0_S0_PfiE6s_sum2 has been demoted

.visible .entry _Z23layerNormBackwardKernelPKfS0_S0_S0_S0_Pfi(
	.param .u64 .ptr .align 1 _Z23layerNormBackwardKernelPKfS0_S0_S0_S0_Pfi_param_0,
	.param .u64 .ptr .align 1 _Z23layerNormBackwardKernelPKfS0_S0_S0_S0_Pfi_param_1,
	.param .u64 .ptr .align 1 _Z23layerNormBackwardKernelPKfS0_S0_S0_S0_Pfi_param_2,
	.param .u64 .ptr .align 1 _Z23layerNormBackwardKernelPKfS0_S0_S0_S0_Pfi_param_3,
	.param .u64 .ptr .align 1 _Z23layerNormBackwardKernelPKfS0_S0_S0_S0_Pfi_param_4,
	.param .u64 .ptr .align 1 _Z23layerNormBackwardKernelPKfS0_S0_S0_S0_Pfi_param_5,
	.param .u32 _Z23layerNormBackwardKernelPKfS0_S0_S0_S0_Pfi_param_6
)
{
	.reg .pred 	%p<32>;
	.reg .b32 	%r<62>;
	.reg .b32 	%f<87>;
	.reg .b64 	%rd<32>;
	// demoted variable
	.shared .align 4 .b8 _ZZ14blockReduceSumfE6shared[128];
	// demoted variable
	.shared .align 4 .f32 _ZZ23layerNormBackwardKernelPKfS0_S0_S0_S0_PfiE6s_sum1;
	// demoted variable
	.shared .align 4 .f32 _ZZ23layerNormBackwardKernelPKfS0_S0_S0_S0_PfiE6s_sum2;
	ld.param.u64 	%rd7, [_Z23layerNormBackwardKernelPKfS0_S0_S0_S0_Pfi_param_0];
	ld.param.u64 	%rd8, [_Z23layerNormBackwardKernelPKfS0_S0_S0_S0_Pfi_param_1];
	ld.param.u64 	%rd9, [_Z23layerNormBackwardKernelPKfS0_S0_S0_S0_Pfi_param_2];
	ld.param.u64 	%rd10, [_Z23layerNormBackwardKernelPKfS0_S0_S0_S0_Pfi_param_3];
	ld.param.u64 	%rd11, [_Z23layerNormBackwardKernelPKfS0_S0_S0_S0_Pfi_param_4];
	ld.param.u64 	%rd6, [_Z23layerNormBackwardKernelPKfS0_S0_S0_S0_Pfi_param_5];
	ld.param.u32 	%r12, [_Z23layerNormBackwardKernelPKfS0_S0_S0_S0_Pfi_param_6];
	cvta.to.global.u64 	%rd1, %rd9;
	cvta.to.global.u64 	%rd12, %rd7;
	cvta.to.global.u64 	%rd13, %rd8;
	cvta.to.global.u64 	%rd14, %rd11;
	cvta.to.global.u64 	%rd15, %rd10;
	mov.u32 	%r13, %ctaid.x;
	mul.lo.s32 	%r14, %r12, %r13;
	cvt.s64.s32 	%rd2, %r14;
	mul.wide.s32 	%rd16, %r14, 4;
	add.s64 	%rd3, %rd12, %rd16;
	add.s64 	%rd4, %rd13, %rd16;
	mul.wide.u32 	%rd17, %r13, 4;
	add.s64 	%rd18, %rd15, %rd17;
	ld.global.nc.f32 	%f1, [%rd18];
	add.s64 	%rd19, %rd14, %rd17;
	ld.global.nc.f32 	%f2, [%rd19];
	mov.u32 	%r61, %tid.x;
	setp.ge.s32 	%p1, %r61, %r12;
	mov.f32 	%f82, 0f00000000;
	mov.f32 	%f83, %f82;
	@%p1 bra 	$L__BB0_3;
	mov.f32 	%f83, 0f00000000;
	mov.u32 	%r2, %ntid.x;
	mov.u32 	%r60, %r61;
	mov.f32 	%f82, %f83;
$L__BB0_2:
	mul.wide.s32 	%rd20, %r60, 4;
	add.s64 	%rd21, %rd4, %rd20;
	ld.global.nc.f32 	%f23, [%rd21];
	sub.f32 	%f24, %f23, %f1;
	mul.f32 	%f25, %f2, %f24;
	add.s64 	%rd22, %rd3, %rd20;
	ld.global.nc.f32 	%f26, [%rd22];
	add.s64 	%rd23, %rd1, %rd20;
	ld.global.nc.f32 	%f27, [%rd23];
	mul.f32 	%f28, %f26, %f27;
	add.f32 	%f82, %f82, %f28;
	fma.rn.f32 	%f83, %f25, %f28, %f83;
	add.s32 	%r60, %r60, %r2;
	setp.lt.s32 	%p2, %r60, %r12;
	@%p2 bra 	$L__BB0_2;
$L__BB0_3:
	and.b32  	%r5, %r61, 31;
	mov.b32 	%r15, %f82;
	shfl.sync.down.b32	%r16|%p3, %r15, 16, 31, -1;
	mov.b32 	%f29, %r16;
	add.f32 	%f30, %f82, %f29;
	mov.b32 	%r17, %f30;
	shfl.sync.down.b32	%r18|%p4, %r17, 8, 31, -1;
	mov.b32 	%f31, %r18;
	add.f32 	%f32, %f30, %f31;
	mov.b32 	%r19, %f32;
	shfl.sync.down.b32	%r20|%p5, %r19, 4, 31, -1;
	mov.b32 	%f33, %r20;
	add.f32 	%f34, %f32, %f33;
	mov.b32 	%r21, %f34;
	shfl.sync.down.b32	%r22|%p6, %r21, 2, 31, -1;
	mov.b32 	%f35, %r22;
	add.f32 	%f36, %f34, %f35;
	mov.b32 	%r23, %f36;
	shfl.sync.down.b32	%r24|%p7, %r23, 1, 31, -1;
	mov.b32 	%f37, %r24;
	add.f32 	%f9, %f36, %f37;
	setp.ne.s32 	%p8, %r5, 0;
	shr.u32 	%r25, %r61, 3;
	and.b32  	%r26, %r25, 124;
	mov.u32 	%r27, _ZZ14blockReduceSumfE6shared;
	add.s32 	%r6, %r27, %r26;
	@%p8 bra 	$L__BB0_5;
	st.shared.f32 	[%r6], %f9;
$L__BB0_5:
	bar.sync 	0;
	mov.u32 	%r7, %ntid.x;
	shr.u32 	%r8, %r7, 5;
	setp.ge.u32 	%p9, %r61, %r8;
	shl.b32 	%r28, %r5, 2;
	add.s32 	%r9, %r27, %r28;
	mov.f32 	%f85, 0f00000000;
	@%p9 bra 	$L__BB0_7;
	ld.shared.f32 	%f85, [%r9];
$L__BB0_7:
	setp.gt.u32 	%p10, %r61, 31;
	@%p10 bra 	$L__BB0_9;
	mov.b32 	%r30, %f85;
	shfl.sync.down.b32	%r31|%p11, %r30, 16, 31, -1;
	mov.b32 	%f39, %r31;
	add.f32 	%f40, %f85, %f39;
	mov.b32 	%r32, %f40;
	shfl.sync.down.b32	%r33|%p12, %r32, 8, 31, -1;
	mov.b32 	%f41, %r33;
	add.f32 	%f42, %f40, %f41;
	mov.b32 	%r34, %f42;
	shfl.sync.down.b32	%r35|%p13, %r34, 4, 31, -1;
	mov.b32 	%f43, %r35;
	add.f32 	%f44, %f42, %f43;
	mov.b32 	%r36, %f44;
	shfl.sync.down.b32	%r37|%p14, %r36, 2, 31, -1;
	mov.b32 	%f45, %r37;
	add.f32 	%f46, %f44, %f45;
	mov.b32 	%r38, %f46;
	shfl.sync.down.b32	%r39|%p15, %r38, 1, 31, -1;
	mov.b32 	%f47, %r39;
	add.f32 	%f85, %f46, %f47;
$L__BB0_9:
	setp.ne.s32 	%p16, %r5, 0;
	mov.b32 	%r40, %f83;
	shfl.sync.down.b32	%r41|%p17, %r40, 16, 31, -1;
	mov.b32 	%f48, %r41;
	add.f32 	%f49, %f83, %f48;
	mov.b32 	%r42, %f49;
	shfl.sync.down.b32	%r43|%p18, %r42, 8, 31, -1;
	mov.b32 	%f50, %r43;
	add.f32 	%f51, %f49, %f50;
	mov.b32 	%r44, %f51;
	shfl.sync.down.b32	%r45|%p19, %r44, 4, 31, -1;
	mov.b32 	%f52, %r45;
	add.f32 	%f53, %f51, %f52;
	mov.b32 	%r46, %f53;
	shfl.sync.down.b32	%r47|%p20, %r46, 2, 31, -1;
	mov.b32 	%f54, %r47;
	add.f32 	%f55, %f53, %f54;
	mov.b32 	%r48, %f55;
	shfl.sync.down.b32	%r49|%p21, %r48, 1, 31, -1;
	mov.b32 	%f56, %r49;
	add.f32 	%f14, %f55, %f56;
	@%p16 bra 	$L__BB0_11;
	st.shared.f32 	[%r6], %f14;
$L__BB0_11:
	setp.ge.u32 	%p22, %r61, %r8;
	bar.sync 	0;
	mov.f32 	%f86, 0f00000000;
	@%p22 bra 	$L__BB0_13;
	ld.shared.f32 	%f86, [%r9];
$L__BB0_13:
	setp.gt.u32 	%p23, %r61, 31;
	@%p23 bra 	$L__BB0_16;
	mov.b32 	%r50, %f86;
	shfl.sync.down.b32	%r51|%p24, %r50, 16, 31, -1;
	mov.b32 	%f58, %r51;
	add.f32 	%f59, %f86, %f58;
	mov.b32 	%r52, %f59;
	shfl.sync.down.b32	%r53|%p25, %r52, 8, 31, -1;
	mov.b32 	%f60, %r53;
	add.f32 	%f61, %f59, %f60;
	mov.b32 	%r54, %f61;
	shfl.sync.down.b32	%r55|%p26, %r54, 4, 31, -1;
	mov.b32 	%f62, %r55;
	add.f32 	%f63, %f61, %f62;
	mov.b32 	%r56, %f63;
	shfl.sync.down.b32	%r57|%p27, %r56, 2, 31, -1;
	mov.b32 	%f64, %r57;
	add.f32 	%f65, %f63, %f64;
	mov.b32 	%r58, %f65;
	shfl.sync.down.b32	%r59|%p28, %r58, 1, 31, -1;
	mov.b32 	%f66, %r59;
	add.f32 	%f17, %f65, %f66;
	setp.ne.s32 	%p29, %r61, 0;
	@%p29 bra 	$L__BB0_16;
	st.shared.f32 	[_ZZ23layerNormBackwardKernelPKfS0_S0_S0_S0_PfiE6s_sum1], %f85;
	st.shared.f32 	[_ZZ23layerNormBackwardKernelPKfS0_S0_S0_S0_PfiE6s_sum2], %f17;
$L__BB0_16:
	setp.ge.s32 	%p30, %r61, %r12;
	bar.sync 	0;
	cvt.rn.f32.s32 	%f67, %r12;
	rcp.rn.f32 	%f18, %f67;
	@%p30 bra 	$L__BB0_19;
	ld.shared.f32 	%f19, [_ZZ23layerNormBackwardKernelPKfS0_S0_S0_S0_PfiE6s_sum2];
	ld.shared.f32 	%f68, [_ZZ23layerNormBackwardKernelPKfS0_S0_S0_S0_PfiE6s_sum1];
	mul.f32 	%f20, %f18, %f68;
	cvta.to.global.u64 	%rd5, %rd6;
$L__BB0_18:
	cvt.s64.s32 	%rd24, %r61;
	mul.wide.s32 	%rd25, %r61, 4;
	add.s64 	%rd26, %rd4, %rd25;
	ld.global.nc.f32 	%f69, [%rd26];
	sub.f32 	%f70, %f69, %f1;
	mul.f32 	%f71, %f2, %f70;
	add.s64 	%rd27, %rd3, %rd25;
	ld.global.nc.f32 	%f72, [%rd27];
	add.s64 	%rd28, %rd1, %rd25;
	ld.global.nc.f32 	%f73, [%rd28];
	mul.f32 	%f74, %f72, %f73;
	sub.f32 	%f75, %f74, %f20;
	mul.f32 	%f76, %f18, %f71;
	mul.f32 	%f77, %f19, %f76;
	sub.f32 	%f78, %f75, %f77;
	mul.f32 	%f79, %f2, %f78;
	add.s64 	%rd29, %rd24, %rd2;
	shl.b64 	%rd30, %rd29, 2;
	add.s64 	%rd31, %rd5, %rd30;
	st.global.f32 	[%rd31], %f79;
	add.s32 	%r61, %r61, %r7;
	setp.lt.s32 	%p31, %r61, %r12;
	@%p31 bra 	$L__BB0_18;
$L__BB0_19:
	ret;

}
	// .globl	_Z29layerNormBackwardParamsKernelPKfS0_S0_S0_PfS1_ii
.visible .entry _Z29layerNormBackwardParamsKernelPKfS0_S0_S0_PfS1_ii(
	.param .u64 .ptr .align 1 _Z29layerNormBackwardParamsKernelPKfS0_S0_S0_PfS1_ii_param_0,
	.param .u64 .ptr .align 1 _Z29layerNormBackwardParamsKernelPKfS0_S0_S0_PfS1_ii_param_1,
	.param .u64 .ptr .align 1 _Z29layerNormBackwardParamsKernelPKfS0_S0_S0_PfS1_ii_param_2,
	.param .u64 .ptr .align 1 _Z29layerNormBackwardParamsKernelPKfS0_S0_S0_PfS1_ii_param_3,
	.param .u64 .ptr .align 1 _Z29layerNormBackwardParamsKernelPKfS0_S0_S0_PfS1_ii_param_4,
	.param .u64 .ptr .align 1 _Z29layerNormBackwardParamsKernelPKfS0_S0_S0_PfS1_ii_param_5,
	.param .u32 _Z29layerNormBackwardParamsKernelPKfS0_S0_S0_PfS1_ii_param_6,
	.param .u32 _Z29layerNormBackwardParamsKernelPKfS0_S0_S0_PfS1_ii_param_7
)
{
	.reg .pred 	%p<11>;
	.reg .b32 	%r<32>;
	.reg .b32 	%f<159>;
	.reg .b64 	%rd<72>;

	ld.param.u64 	%rd13, [_Z29layerNormBackwardParamsKernelPKfS0_S0_S0_PfS1_ii_param_0];
	ld.param.u64 	%rd14, [_Z29layerNormBackwardParamsKernelPKfS0_S0_S0_PfS1_ii_param_1];
	ld.param.u64 	%rd15, [_Z29layerNormBackwardParamsKernelPKfS0_S0_S0_PfS1_ii_param_2];
	ld.param.u64 	%rd16, [_Z29layerNormBackwardParamsKernelPKfS0_S0_S0_PfS1_ii_param_3];
	ld.param.u32 	%r15, [_Z29layerNormBackwardParamsKernelPKfS0_S0_S0_PfS1_ii_param_6];
	ld.param.u32 	%r16, [_Z29layerNormBackwardParamsKernelPKfS0_S0_S0_PfS1_ii_param_7];
	cvta.to.global.u64 	%rd1, %rd16;
	cvta.to.global.u64 	%rd2, %rd15;
	cvta.to.global.u64 	%rd3, %rd14;
	cvta.to.global.u64 	%rd4, %rd13;
	mov.u32 	%r17, %ctaid.x;
	mov.u32 	%r18, %ntid.x;
	mov.u32 	%r19, %tid.x;
	mad.lo.s32 	%r1, %r17, %r18, %r19;
	setp.ge.s32 	%p1, %r1, %r16;
	@%p1 bra 	$L__BB1_14;
	setp.lt.s32 	%p2, %r15, 1;
	mov.f32 	%f157, 0f00000000;
	mov.f32 	%f158, %f157;
	@%p2 bra 	$L__BB1_13;
	and.b32  	%r2, %r15, 7;
	setp.lt.u32 	%p3, %r15, 8;
	mov.f32 	%f158, 0f00000000;
	mov.b32 	%r30, 0;
	mov.f32 	%f157, %f158;
	@%p3 bra 	$L__BB1_5;
	and.b32  	%r30, %r15, 2147483640;
	neg.s32 	%r28, %r30;
	add.s64 	%rd71, %rd2, 16;
	add.s64 	%rd70, %rd1, 16;
	mov.f32 	%f158, 0f00000000;
	mul.wide.s32 	%rd20, %r16, 4;
	shl.b32 	%r22, %r16, 3;
	mov.u32 	%r27, %r1;
$L__BB1_4:
	.pragma "nounroll";
	mul.wide.s32 	%rd17, %r27, 4;
	add.s64 	%rd18, %rd4, %rd17;
	ld.global.nc.f32 	%f29, [%rd18];
	add.s64 	%rd19, %rd3, %rd17;
	ld.global.nc.f32 	%f30, [%rd19];
	ld.global.nc.f32 	%f31, [%rd71+-16];
	ld.global.nc.f32 	%f32, [%rd70+-16];
	sub.f32 	%f33, %f30, %f31;
	mul.f32 	%f34, %f33, %f32;
	fma.rn.f32 	%f35, %f29, %f34, %f157;
	add.f32 	%f36, %f158, %f29;
	add.s64 	%rd21, %rd18, %rd20;
	ld.global.nc.f32 	%f37, [%rd21];
	add.s64 	%rd22, %rd19, %rd20;
	ld.global.nc.f32 	%f38, [%rd22];
	ld.global.nc.f32 	%f39, [%rd71+-12];
	ld.global.nc.f32 	%f40, [%rd70+-12];
	sub.f32 	%f41, %f38, %f39;
	mul.f32 	%f42, %f41, %f40;
	fma.rn.f32 	%f43, %f37, %f42, %f35;
	add.f32 	%f44, %f36, %f37;
	add.s64 	%rd23, %rd21, %rd20;
	ld.global.nc.f32 	%f45, [%rd23];
	add.s64 	%rd24, %rd22, %rd20;
	ld.global.nc.f32 	%f46, [%rd24];
	ld.global.nc.f32 	%f47, [%rd71+-8];
	ld.global.nc.f32 	%f48, [%rd70+-8];
	sub.f32 	%f49, %f46, %f47;
	mul.f32 	%f50, %f49, %f48;
	fma.rn.f32 	%f51, %f45, %f50, %f43;
	add.f32 	%f52, %f44, %f45;
	add.s64 	%rd25, %rd23, %rd20;
	ld.global.nc.f32 	%f53, [%rd25];
	add.s64 	%rd26, %rd24, %rd20;
	ld.global.nc.f32 	%f54, [%rd26];
	ld.global.nc.f32 	%f55, [%rd71+-4];
	ld.global.nc.f32 	%f56, [%rd70+-4];
	sub.f32 	%f57, %f54, %f55;
	mul.f32 	%f58, %f57, %f56;
	fma.rn.f32 	%f59, %f53, %f58, %f51;
	add.f32 	%f60, %f52, %f53;
	add.s64 	%rd27, %rd25, %rd20;
	ld.global.nc.f32 	%f61, [%rd27];
	add.s64 	%rd28, %rd26, %rd20;
	ld.global.nc.f32 	%f62, [%rd28];
	ld.global.nc.f32 	%f63, [%rd71];
	ld.global.nc.f32 	%f64, [%rd70];
	sub.f32 	%f65, %f62, %f63;
	mul.f32 	%f66, %f65, %f64;
	fma.rn.f32 	%f67, %f61, %f66, %f59;
	add.f32 	%f68, %f60, %f61;
	add.s64 	%rd29, %rd27, %rd20;
	ld.global.nc.f32 	%f69, [%rd29];
	add.s64 	%rd30, %rd28, %rd20;
	ld.global.nc.f32 	%f70, [%rd30];
	ld.global.nc.f32 	%f71, [%rd71+4];
	ld.global.nc.f32 	%f72, [%rd70+4];
	sub.f32 	%f73, %f70, %f71;
	mul.f32 	%f74, %f73, %f72;
	fma.rn.f32 	%f75, %f69, %f74, %f67;
	add.f32 	%f76, %f68, %f69;
	add.s64 	%rd31, %rd29, %rd20;
	ld.global.nc.f32 	%f77, [%rd31];
	add.s64 	%rd32, %rd30, %rd20;
	ld.global.nc.f32 	%f78, [%rd32];
	ld.global.nc.f32 	%f79, [%rd71+8];
	ld.global.nc.f32 	%f80, [%rd70+8];
	sub.f32 	%f81, %f78, %f79;
	mul.f32 	%f82, %f81, %f80;
	fma.rn.f32 	%f83, %f77, %f82, %f75;
	add.f32 	%f84, %f76, %f77;
	add.s64 	%rd33, %rd31, %rd20;
	ld.global.nc.f32 	%f85, [%rd33];
	add.s64 	%rd34, %rd32, %rd20;
	ld.global.nc.f32 	%f86, [%rd34];
	ld.global.nc.f32 	%f87, [%rd71+12];
	ld.global.nc.f32 	%f88, [%rd70+12];
	sub.f32 	%f89, %f86, %f87;
	mul.f32 	%f90, %f89, %f88;
	fma.rn.f32 	%f157, %f85, %f90, %f83;
	add.f32 	%f158, %f84, %f85;
	add.s32 	%r28, %r28, 8;
	add.s32 	%r27, %r27, %r22;
	add.s64 	%rd71, %rd71, 32;
	add.s64 	%rd70, %rd70, 32;
	setp.ne.s32 	%p4, %r28, 0;
	@%p4 bra 	$L__BB1_4;
$L__BB1_5:
	setp.eq.s32 	%p5, %r2, 0;
	@%p5 bra 	$L__BB1_13;
	and.b32  	%r10, %r15, 3;
	setp.lt.u32 	%p6, %r2, 4;
	@%p6 bra 	$L__BB1_8;
	mad.lo.s32 	%r23, %r30, %r16, %r1;
	mul.wide.s32 	%rd35, %r23, 4;
	add.s64 	%rd36, %rd4, %rd35;
	ld.global.nc.f32 	%f92, [%rd36];
	add.s64 	%rd37, %rd3, %rd35;
	ld.global.nc.f32 	%f93, [%rd37];
	mul.wide.u32 	%rd38, %r30, 4;
	add.s64 	%rd39, %rd2, %rd38;
	ld.global.nc.f32 	%f94, [%rd39];
	add.s64 	%rd40, %rd1, %rd38;
	ld.global.nc.f32 	%f95, [%rd40];
	sub.f32 	%f96, %f93, %f94;
	mul.f32 	%f97, %f96, %f95;
	fma.rn.f32 	%f98, %f92, %f97, %f157;
	add.f32 	%f99, %f158, %f92;
	mul.wide.s32 	%rd41, %r16, 4;
	add.s64 	%rd42, %rd36, %rd41;
	ld.global.nc.f32 	%f100, [%rd42];
	add.s64 	%rd43, %rd37, %rd41;
	ld.global.nc.f32 	%f101, [%rd43];
	ld.global.nc.f32 	%f102, [%rd39+4];
	ld.global.nc.f32 	%f103, [%rd40+4];
	sub.f32 	%f104, %f101, %f102;
	mul.f32 	%f105, %f104, %f103;
	fma.rn.f32 	%f106, %f100, %f105, %f98;
	add.f32 	%f107, %f99, %f100;
	add.s64 	%rd44, %rd42, %rd41;
	ld.global.nc.f32 	%f108, [%rd44];
	add.s64 	%rd45, %rd43, %rd41;
	ld.global.nc.f32 	%f109, [%rd45];
	ld.global.nc.f32 	%f110, [%rd39+8];
	ld.global.nc.f32 	%f111, [%rd40+8];
	sub.f32 	%f112, %f109, %f110;
	mul.f32 	%f113, %f112, %f111;
	fma.rn.f32 	%f114, %f108, %f113, %f106;
	add.f32 	%f115, %f107, %f108;
	add.s64 	%rd46, %rd44, %rd41;
	ld.global.nc.f32 	%f116, [%rd46];
	add.s64 	%rd47, %rd45, %rd41;
	ld.global.nc.f32 	%f117, [%rd47];
	ld.global.nc.f32 	%f118, [%rd39+12];
	ld.global.nc.f32 	%f119, [%rd40+12];
	sub.f32 	%f120, %f117, %f118;
	mul.f32 	%f121, %f120, %f119;
	fma.rn.f32 	%f157, %f116, %f121, %f114;
	add.f32 	%f158, %f115, %f116;
	add.s32 	%r30, %r30, 4;
$L__BB1_8:
	setp.eq.s32 	%p7, %r10, 0;
	@%p7 bra 	$L__BB1_13;
	setp.eq.s32 	%p8, %r10, 1;
	@%p8 bra 	$L__BB1_11;
	mad.lo.s32 	%r24, %r30, %r16, %r1;
	mul.wide.s32 	%rd48, %r24, 4;
	add.s64 	%rd49, %rd4, %rd48;
	ld.global.nc.f32 	%f123, [%rd49];
	add.s64 	%rd50, %rd3, %rd48;
	ld.global.nc.f32 	%f124, [%rd50];
	mul.wide.u32 	%rd51, %r30, 4;
	add.s64 	%rd52, %rd2, %rd51;
	ld.global.nc.f32 	%f125, [%rd52];
	add.s64 	%rd53, %rd1, %rd51;
	ld.global.nc.f32 	%f126, [%rd53];
	sub.f32 	%f127, %f124, %f125;
	mul.f32 	%f128, %f127, %f126;
	fma.rn.f32 	%f129, %f123, %f128, %f157;
	add.f32 	%f130, %f158, %f123;
	mul.wide.s32 	%rd54, %r16, 4;
	add.s64 	%rd55, %rd49, %rd54;
	ld.global.nc.f32 	%f131, [%rd55];
	add.s64 	%rd56, %rd50, %rd54;
	ld.global.nc.f32 	%f132, [%rd56];
	ld.global.nc.f32 	%f133, [%rd52+4];
	ld.global.nc.f32 	%f134, [%rd53+4];
	sub.f32 	%f135, %f132, %f133;
	mul.f32 	%f136, %f135, %f134;
	fma.rn.f32 	%f157, %f131, %f136, %f129;
	add.f32 	%f158, %f130, %f131;
	add.s32 	%r30, %r30, 2;
$L__BB1_11:
	and.b32  	%r25, %r15, 1;
	setp.eq.b32 	%p9, %r25, 1;
	not.pred 	%p10, %p9;
	@%p10 bra 	$L__BB1_13;
	mad.lo.s32 	%r26, %r30, %r16, %r1;
	mul.wide.s32 	%rd57, %r26, 4;
	add.s64 	%rd58, %rd4, %rd57;
	ld.global.nc.f32 	%f137, [%rd58];
	add.s64 	%rd59, %rd3, %rd57;
	ld.global.nc.f32 	%f138, [%rd59];
	mul.wide.u32 	%rd60, %r30, 4;
	add.s64 	%rd61, %rd2, %rd60;
	ld.global.nc.f32 	%f139, [%rd61];
	add.s64 	%rd62, %rd1, %rd60;
	ld.global.nc.f32 	%f140, [%rd62];
	sub.f32 	%f141, %f138, %f139;
	mul.f32 	%f142, %f141, %f140;
	fma.rn.f32 	%f157, %f137, %f142, %f157;
	add.f32 	%f158, %f158, %f137;
$L__BB1_13:
	ld.param.u64 	%rd69, [_Z29layerNormBackwardParamsKernelPKfS0_S0_S0_PfS1_ii_param_5];
	ld.param.u64 	%rd68, [_Z29layerNormBackwardParamsKernelPKfS0_S0_S0_PfS1_ii_param_4];
	cvta.to.global.u64 	%rd63, %rd68;
	mul.wide.s32 	%rd64, %r1, 4;
	add.s64 	%rd65, %rd63, %rd64;
	st.global.f32 	[%rd65], %f157;
	cvta.to.global.u64 	%rd66, %rd69;
	add.s64 	%rd67, %rd66, %rd64;
	st.global.f32 	[%rd67], %f158;
$L__BB1_14:
	ret;

}


// ===== COMPILED SASS (sm_100) =====

	.target	sm_100

	.elftype	@"ET_EXEC"


//--------------------- .note.nv.tkinfo           --------------------------
	.section	.note.nv.tkinfo,"",@"SHT_NOTE"
	.sectionflags	@"SHF_NOTE_NV_TKINFO"
	.tkinfo
        /*0018*/ 	.word	0x00000002
        /*0030*/ 	.string	""
        /*0030*/ 	.string	"ptxas"
        /*0030*/ 	.string	"Cuda compilation tools, release 13.0, V13.0.88"
        /*0030*/ 	.string	"Build cuda_13.0.r13.0/compiler.36424714_0"
        /*0030*/ 	.string	"-arch sm_100 -m 64 "



//--------------------- .note.nv.cuinfo           --------------------------
	.section	.note.nv.cuinfo,"",@"SHT_NOTE"
	.sectionflags	@"SHF_NOTE_NV_CUINFO"
        /*0018*/ 	.short	0x0002
        /*001a*/ 	.short	0x0064
        /*001c*/ 	.short	0x0082
	.zero		2


//--------------------- .nv.info                  --------------------------
	.section	.nv.info,"",@"SHT_CUDA_INFO"
	.align	4


	//----- nvinfo : EIATTR_REGCOUNT
	.align		4
        /*0000*/ 	.byte	0x04, 0x2f
        /*0002*/ 	.short	(.L_1 - .L_0)
	.align		4
.L_0:
        /*0004*/ 	.word	index@(_Z23layerNormBackwardKernelPKfS0_S0_S0_S0_Pfi)
        /*0008*/ 	.word	0x0000001a


	//----- nvinfo : EIATTR_FRAME_SIZE
	.align		4
.L_1:
        /*000c*/ 	.byte	0x04, 0x11
        /*000e*/ 	.short	(.L_3 - .L_2)
	.align		4
.L_2:
        /*0010*/ 	.word	index@($__internal_0_$__cuda_sm20_rcp_rn_f32_slowpath)
        /*0014*/ 	.word	0x00000000


	//----- nvinfo : EIATTR_FRAME_SIZE
	.align		4
.L_3:
        /*0018*/ 	.byte	0x04, 0x11
        /*001a*/ 	.short	(.L_5 - .L_4)
	.align		4
.L_4:
        /*001c*/ 	.word	index@(_Z23layerNormBackwardKernelPKfS0_S0_S0_S0_Pfi)
        /*0020*/ 	.word	0x00000000


	//----- nvinfo : EIATTR_REGCOUNT
	.align		4
.L_5:
        /*0024*/ 	.byte	0x04, 0x2f
        /*0026*/ 	.short	(.L_7 - .L_6)
	.align		4
.L_6:
        /*0028*/ 	.word	index@(_Z29layerNormBackwardParamsKernelPKfS0_S0_S0_PfS1_ii)
        /*002c*/ 	.word	0x00000020


	//----- nvinfo : EIATTR_FRAME_SIZE
	.align		4
.L_7:
        /*0030*/ 	.byte	0x04, 0x11
        /*0032*/ 	.short	(.L_9 - .L_8)
	.align		4
.L_8:
        /*0034*/ 	.word	index@(_Z29layerNormBackwardParamsKernelPKfS0_S0_S0_PfS1_ii)
        /*0038*/ 	.word	0x00000000


	//----- nvinfo : EIATTR_MIN_STACK_SIZE
	.align		4
.L_9:
        /*003c*/ 	.byte	0x04, 0x12
        /*003e*/ 	.short	(.L_11 - .L_10)
	.align		4
.L_10:
        /*0040*/ 	.word	index@(_Z29layerNormBackwardParamsKernelPKfS0_S0_S0_PfS1_ii)
        /*0044*/ 	.word	0x00000000


	//----- nvinfo : EIATTR_MIN_STACK_SIZE
	.align		4
.L_11:
        /*0048*/ 	.byte	0x04, 0x12
        /*004a*/ 	.short	(.L_13 - .L_12)
	.align		4
.L_12:
        /*004c*/ 	.word	index@(_Z23layerNormBackwardKernelPKfS0_S0_S0_S0_Pfi)
        /*0050*/ 	.word	0x00000000
.L_13:


//--------------------- .nv.compat                --------------------------
	.section	.nv.compat,"",@"SHT_CUDA_COMPAT_INFO"
	.align	4
        /*0000*/ 	.byte	0x02, 0x09, 0x00, 0x00, 0x02, 0x02, 0x01, 0x00, 0x02, 0x05, 0x05, 0x00, 0x03, 0x07, 0x01, 0x01
        /*0010*/ 	.byte	0x02, 0x03, 0x00, 0x00, 0x02, 0x06, 0x01, 0x00, 0x04, 0x0b, 0x08, 0x00, 0x09, 0x00, 0x00, 0x00
        /*0020*/ 	.byte	0x00, 0x00, 0x00, 0x00


//--------------------- .nv.info._Z29layerNormBackwardParamsKernelPKfS0_S0_S0_PfS1_ii --------------------------
	.section	.nv.info._Z29layerNormBackwardParamsKernelPKfS0_S0_S0_PfS1_ii,"",@"SHT_CUDA_INFO"
	.sectionflags	@""
	.align	4


	//----- nvinfo : EIATTR_CUDA_API_VERSION
	.align		4
        /*0000*/ 	.byte	0x04, 0x37
        /*0002*/ 	.short	(.L_15 - .L_14)
.L_14:
        /*0004*/ 	.word	0x00000082


	//----- nvinfo : EIATTR_KPARAM_INFO
	.align		4
.L_15:
        /*0008*/ 	.byte	0x04, 0x17
        /*000a*/ 	.short	(.L_17 - .L_16)
.L_16:
        /*000c*/ 	.word	0x00000000
        /*0010*/ 	.short	0x0007
        /*0012*/ 	.short	0x0034
        /*0014*/ 	.byte	0x00, 0xf0, 0x11, 0x00


	//----- nvinfo : EIATTR_KPARAM_INFO
	.align		4
.L_17:
        /*0018*/ 	.byte	0x04, 0x17
        /*001a*/ 	.short	(.L_19 - .L_18)
.L_18:
        /*001c*/ 	.word	0x00000000
        /*0020*/ 	.short	0x0006
        /*0022*/ 	.short	0x0030
        /*0024*/ 	.byte	0x00, 0xf0, 0x11, 0x00


	//----- nvinfo : EIATTR_KPARAM_INFO
	.align		4
.L_19:
        /*0028*/ 	.byte	0x04, 0x17
        /*002a*/ 	.short	(.L_21 - .L_20)
.L_20:
        /*002c*/ 	.word	0x00000000
        /*0030*/ 	.short	0x0005
        /*0032*/ 	.short	0x0028
        /*0034*/ 	.byte	0x00, 0xf5, 0x21, 0x00


	//----- nvinfo : EIATTR_KPARAM_INFO
	.align		4
.L_21:
        /*0038*/ 	.byte	0x04, 0x17
        /*003a*/ 	.short	(.L_23 - .L_22)
.L_22:
        /*003c*/ 	.word	0x00000000
        /*0040*/ 	.short	0x0004
        /*0042*/ 	.short	0x0020
        /*0044*/ 	.byte	0x00, 0xf5, 0x21, 0x00


	//----- nvinfo : EIATTR_KPARAM_INFO
	.align		4
.L_23:
        /*0048*/ 	.byte	0x04, 0x17
        /*004a*/ 	.short	(.L_25 - .L_24)
.L_24:
        /*004c*/ 	.word	0x00000000
        /*0050*/ 	.short	0x0003
        /*0052*/ 	.short	0x0018
        /*0054*/ 	.byte	0x00, 0xf5, 0x21, 0x00


	//----- nvinfo : EIATTR_KPARAM_INFO
	.align		4
.L_25:
        /*0058*/ 	.byte	0x04, 0x17
        /*005a*/ 	.short	(.L_27 - .L_26)
.L_26:
        /*005c*/ 	.word	0x00000000
        /*0060*/ 	.short	0x0002
        /*0062*/ 	.short	0x0010
        /*0064*/ 	.byte	0x00, 0xf5, 0x21, 0x00


	//----- nvinfo : EIATTR_KPARAM_INFO
	.align		4
.L_27:
        /*0068*/ 	.byte	0x04, 0x17
        /*006a*/ 	.short	(.L_29 - .L_28)
.L_28:
        /*006c*/ 	.word	0x00000000
        /*0070*/ 	.short	0x0001
        /*0072*/ 	.short	0x0008
        /*0074*/ 	.byte	0x00, 0xf5, 0x21, 0x00


	//----- nvinfo : EIATTR_KPARAM_INFO
	.align		4
.L_29:
        /*0078*/ 	.byte	0x04, 0x17
        /*007a*/ 	.short	(.L_31 - .L_30)
.L_30:
        /*007c*/ 	.word	0x00000000
        /*0080*/ 	.short	0x0000
        /*0082*/ 	.short	0x0000
        /*0084*/ 	.byte	0x00, 0xf5, 0x21, 0x00


	//----- nvinfo : EIATTR_SPARSE_MMA_MASK
	.align		4
.L_31:
        /*0088*/ 	.byte	0x03, 0x50
        /*008a*/ 	.short	0x0000


	//----- nvinfo : EIATTR_MAXREG_COUNT
	.align		4
        /*008c*/ 	.byte	0x03, 0x1b
        /*008e*/ 	.short	0x00ff


	//----- nvinfo : EIATTR_MERCURY_ISA_VERSION
	.align		4
        /*0090*/ 	.byte	0x03, 0x5f
        /*0092*/ 	.short	0x0101


	//----- nvinfo : EIATTR_VRC_CTA_INIT_COUNT
	.align		4
        /*0094*/ 	.byte	0x02, 0x4a
	.zero		1
	.zero		1


	//----- nvinfo : EIATTR_EXIT_INSTR_OFFSETS
	.align		4
        /*0098*/ 	.byte	0x04, 0x1c
        /*009a*/ 	.short	(.L_33 - .L_32)


	//   ....[0]....
.L_32:
        /*009c*/ 	.word	0x00000070


	//   ....[1]....
        /*00a0*/ 	.word	0x00000eb0


	//----- nvinfo : EIATTR_CBANK_PARAM_SIZE
	.align		4
.L_33:
        /*00a4*/ 	.byte	0x03, 0x19
        /*00a6*/ 	.short	0x0038


	//----- nvinfo : EIATTR_PARAM_CBANK
	.align		4
        /*00a8*/ 	.byte	0x04, 0x0a
        /*00aa*/ 	.short	(.L_35 - .L_34)
	.align		4
.L_34:
        /*00ac*/ 	.word	index@(.nv.constant0._Z29layerNormBackwardParamsKernelPKfS0_S0_S0_PfS1_ii)
        /*00b0*/ 	.short	0x0380
        /*00b2*/ 	.short	0x0038


	//----- nvinfo : EIATTR_SW_WAR
	.align		4
.L_35:
        /*00b4*/ 	.byte	0x04, 0x36
        /*00b6*/ 	.short	(.L_37 - .L_36)
.L_36:
        /*00b8*/ 	.word	0x00000008
.L_37:


//--------------------- .nv.info._Z23layerNormBackwardKernelPKfS0_S0_S0_S0_Pfi --------------------------
	.section	.nv.info._Z23layerNormBackwardKernelPKfS0_S0_S0_S0_Pfi,"",@"SHT_CUDA_INFO"
	.sectionflags	@""
	.align	4


	//----- nvinfo : EIATTR_CUDA_API_VERSION
	.align		4
        /*0000*/ 	.byte	0x04, 0x37
        /*0002*/ 	.short	(.L_39 - .L_38)
.L_38:
        /*0004*/ 	.word	0x00000082


	//----- nvinfo : EIATTR_KPARAM_INFO
	.align		4
.L_39:
        /*0008*/ 	.byte	0x04, 0x17
        /*000a*/ 	.short	(.L_41 - .L_40)
.L_40:
        /*000c*/ 	.word	0x00000000
        /*0010*/ 	.short	0x0006
        /*0012*/ 	.short	0x0030
        /*0014*/ 	.byte	0x00, 0xf0, 0x11, 0x00


	//----- nvinfo : EIATTR_KPARAM_INFO
	.align		4
.L_41:
        /*0018*/ 	.byte	0x04, 0x17
        /*001a*/ 	.short	(.L_43 - .L_42)
.L_42:
        /*001c*/ 	.word	0x00000000
        /*0020*/ 	.short	0x0005
        /*0022*/ 	.short	0x0028
        /*0024*/ 	.byte	0x00, 0xf5, 0x21, 0x00


	//----- nvinfo : EIATTR_KPARAM_INFO
	.align		4
.L_43:
        /*0028*/ 	.byte	0x04, 0x17
        /*002a*/ 	.short	(.L_45 - .L_44)
.L_44:
        /*002c*/ 	.word	0x00000000
        /*0030*/ 	.short	0x0004
        /*0032*/ 	.short	0x0020
        /*0034*/ 	.byte	0x00, 0xf5, 0x21, 0x00


	//----- nvinfo : EIATTR_KPARAM_INFO
	.align		4
.L_45:
        /*0038*/ 	.byte	0x04, 0x17
        /*003a*/ 	.short	(.L_47 - .L_46)
.L_46:
        /*003c*/ 	.word	0x00000000
        /*0040*/ 	.short	0x0003
        /*0042*/ 	.short	0x0018
        /*0044*/ 	.byte	0x00, 0xf5, 0x21, 0x00


	//----- nvinfo : EIATTR_KPARAM_INFO
	.align		4
.L_47:
        /*0048*/ 	.byte	0x04, 0x17
        /*004a*/ 	.short	(.L_49 - .L_48)
.L_48:
        /*004c*/ 	.word	0x00000000
        /*0050*/ 	.short	0x0002
        /*0052*/ 	.short	0x0010
        /*0054*/ 	.byte	0x00, 0xf5, 0x21, 0x00


	//----- nvinfo : EIATTR_KPARAM_INFO
	.align		4
.L_49:
        /*0058*/ 	.byte	0x04, 0x17
        /*005a*/ 	.short	(.L_51 - .L_50)
.L_50:
        /*005c*/ 	.word	0x00000000
        /*0060*/ 	.short	0x0001
        /*0062*/ 	.short	0x0008
        /*0064*/ 	.byte	0x00, 0xf5, 0x21, 0x00


	//----- nvinfo : EIATTR_KPARAM_INFO
	.align		4
.L_51:
        /*0068*/ 	.byte	0x04, 0x17
        /*006a*/ 	.short	(.L_53 - .L_52)
.L_52:
        /*006c*/ 	.word	0x00000000
        /*0070*/ 	.short	0x0000
        /*0072*/ 	.short	0x0000
        /*0074*/ 	.byte	0x00, 0xf5, 0x21, 0x00


	//----- nvinfo : EIATTR_SPARSE_MMA_MASK
	.align		4
.L_53:
        /*0078*/ 	.byte	0x03, 0x50
        /*007a*/ 	.short	0x0000


	//----- nvinfo : EIATTR_MAXREG_COUNT
	.align		4
        /*007c*/ 	.byte	0x03, 0x1b
        /*007e*/ 	.short	0x00ff


	//----- nvinfo : EIATTR_NUM_BARRIERS
	.align		4
        /*0080*/ 	.byte	0x02, 0x4c
        /*0082*/ 	.byte	0x01
	.zero		1


	//----- nvinfo : EIATTR_MERCURY_ISA_VERSION
	.align		4
        /*0084*/ 	.byte	0x03, 0x5f
        /*0086*/ 	.short	0x0101


	//----- nvinfo : EIATTR_COOP_GROUP_MASK_REGIDS
	.align		4
        /*0088*/ 	.byte	0x04, 0x29
        /*008a*/ 	.short	(.L_55 - .L_54)


	//   ....[0]....
.L_54:
        /*008c*/ 	.word	0xffffffff


	//   ....[1]....
        /*0090*/ 	.word	0xffffffff


	//   ....[2]....
        /*0094*/ 	.word	0xffffffff


	//   ....[3]....
        /*0098*/ 	.word	0xffffffff


	//   ....[4]....
        /*009c*/ 	.word	0xffffffff


	//   ....[5]....
        /*00a0*/ 	.word	0xffffffff


	//   ....[6]....
        /*00a4*/ 	.word	0xffffffff


	//   ....[7]....
        /*00a8*/ 	.word	0xffffffff


	//   ....[8]....
        /*00ac*/ 	.word	0xffffffff


	//   ....[9]....
        /*00b0*/ 	.word	0xffffffff


	//   ....[10]....
        /*00b4*/ 	.word	0xffffffff


	//   ....[11]....
        /*00b8*/ 	.word	0xffffffff


	//   ....[12]....
        /*00bc*/ 	.word	0xffffffff


	//   ....[13]....
        /*00c0*/ 	.word	0xffffffff


	//   ....[14]....
        /*00c4*/ 	.word	0xffffffff


	//   ....[15]....
        /*00c8*/ 	.word	0xffffffff


	//   ....[16]....
        /*00cc*/ 	.word	0xffffffff


	//   ....[17]....
        /*00d0*/ 	.word	0xffffffff


	//   ....[18]....
        /*00d4*/ 	.word	0xffffffff


	//   ....[19]....
        /*00d8*/ 	.word	0xffffffff


	//   ....[20]....
        /*00dc*/ 	.word	0x05000010


	//   ....[21]....
        /*00e0*/ 	.word	0x05000010


	//   ....[22]....
        /*00e4*/ 	.word	0x05000010


	//   ....[23]....
        /*00e8*/ 	.word	0x05000010


	//   ....[24]....
        /*00ec*/ 	.word	0x05000010


	//   ....[25]....
        /*00f0*/ 	.word	0x05000010


	//   ....[26]....
        /*00f4*/ 	.word	0x05000010


	//   ....[27]....
        /*00f8*/ 	.word	0x05000010


	//   ....[28]....
        /*00fc*/ 	.word	0x05000010


	//   ....[29]....
        /*0100*/ 	.word	0x05000010


	//   ....[30]....
        /*0104*/ 	.word	0x05000010


	//   ....[31]....
        /*0108*/ 	.word	0x05000010


	//   ....[32]....
        /*010c*/ 	.word	0x05000010


	//   ....[33]....
        /*0110*/ 	.word	0x05000010


	//   ....[34]....
        /*0114*/ 	.word	0x05000010


	//----- nvinfo : EIATTR_COOP_GROUP_INSTR_OFFSETS
	.align		4
.L_55:
        /*0118*/ 	.byte	0x04, 0x28
        /*011a*/ 	.short	(.L_57 - .L_56)


	//   ....[0]....
.L_56:
        /*011c*/ 	.word	0x00000290


	//   ....[1]....
        /*0120*/ 	.word	0x00000320


	//   ....[2]....
        /*0124*/ 	.word	0x00000340


	//   ....[3]....
        /*0128*/ 	.word	0x00000370


	//   ....[4]....
        /*012c*/ 	.word	0x000003c0


	//   ....[5]....
        /*0130*/ 	.word	0x00000460


	//   ....[6]....
        /*0134*/ 	.word	0x00000480


	//   ....[7]....
        /*0138*/ 	.word	0x000004a0


	//   ....[8]....
        /*013c*/ 	.word	0x000004c0


	//   ....[9]....
        /*0140*/ 	.word	0x000004e0


	//   ....[10]....
        /*0144*/ 	.word	0x00000540


	//   ....[11]....
        /*0148*/ 	.word	0x00000560


	//   ....[12]....
        /*014c*/ 	.word	0x00000580


	//   ....[13]....
        /*0150*/ 	.word	0x000005a0


	//   ....[14]....
        /*0154*/ 	.word	0x000005c0


	//   ....[15]....
        /*0158*/ 	.word	0x00000660


	//   ....[16]....
        /*015c*/ 	.word	0x00000680


	//   ....[17]....
        /*0160*/ 	.word	0x000006a0


	//   ....[18]....
        /*0164*/ 	.word	0x000006c0


	//   ....[19]....
        /*0168*/ 	.word	0x000006e0


	//   ....[20]....
        /*016c*/ 	.word	0x00000a50


	//   ....[21]....
        /*0170*/ 	.word	0x00000ac0


	//   ....[22]....
        /*0174*/ 	.word	0x00000b30


	//   ....[23]....
        /*0178*/ 	.word	0x00000ba0


	//   ....[24]....
        /*017c*/ 	.word	0x00000c10


	//   ....[25]....
        /*0180*/ 	.word	0x00000ca0


	//   ....[26]....
        /*0184*/ 	.word	0x00000d40


	//   ....[27]....
        /*0188*/ 	.word	0x00000db0


	//   ....[28]....
        /*018c*/ 	.word	0x00000e20


	//   ....[29]....
        /*0190*/ 	.word	0x00000e90


	//   ....[30]....
        /*0194*/ 	.word	0x00000f20


	//   ....[31]....
        /*0198*/ 	.word	0x00000f90


	//   ....[32]....
        /*019c*/ 	.word	0x00001000


	//   ....[33]....
        /*01a0*/ 	.word	0x00001070


	//   ....[34]....
        /*01a4*/ 	.word	0x000010e0


	//----- nvinfo : EIATTR_VRC_CTA_INIT_COUNT
	.align		4
.L_57:
        /*01a8*/ 	.byte	0x02, 0x4a
	.zero		1
	.zero		1


	//----- nvinfo : EIATTR_EXIT_INSTR_OFFSETS
	.align		4
        /*01ac*/ 	.byte	0x04, 0x1c
        /*01ae*/ 	.short	(.L_59 - .L_58)


	//   ....[0]....
.L_58:
        /*01b0*/ 	.word	0x00000810


	//   ....[1]....
        /*01b4*/ 	.word	0x000009f0


	//----- nvinfo : EIATTR_CRS_STACK_SIZE
	.align		4
.L_59:
        /*01b8*/ 	.byte	0x04, 0x1e
        /*01ba*/ 	.short	(.L_61 - .L_60)
.L_60:
        /*01bc*/ 	.word	0x00000000


	//----- nvinfo : EIATTR_CBANK_PARAM_SIZE
	.align		4
.L_61:
        /*01c0*/ 	.byte	0x03, 0x19
        /*01c2*/ 	.short	0x0034


	//----- nvinfo : EIATTR_PARAM_CBANK
	.align		4
        /*01c4*/ 	.byte	0x04, 0x0a
        /*01c6*/ 	.short	(.L_63 - .L_62)
	.align		4
.L_62:
        /*01c8*/ 	.word	index@(.nv.constant0._Z23layerNormBackwardKernelPKfS0_S0_S0_S0_Pfi)
        /*01cc*/ 	.short	0x0380
        /*01ce*/ 	.short	0x0034


	//----- nvinfo : EIATTR_SW_WAR
	.align		4
.L_63:
        /*01d0*/ 	.byte	0x04, 0x36
        /*01d2*/ 	.short	(.L_65 - .L_64)
.L_64:
        /*01d4*/ 	.word	0x00000008
.L_65:


//--------------------- .nv.callgraph             --------------------------
	.section	.nv.callgraph,"",@"SHT_CUDA_CALLGRAPH"
	.align	4
	.sectionentsize	8
	.align		4
        /*0000*/ 	.word	0x00000000
	.align		4
        /*0004*/ 	.word	0xffffffff
	.align		4
        /*0008*/ 	.word	0x00000000
	.align		4
        /*000c*/ 	.word	0xfffffffe
	.align		4
        /*0010*/ 	.word	0x00000000
	.align		4
        /*0014*/ 	.word	0xfffffffd
	.align		4
        /*0018*/ 	.word	0x00000000
	.align		4
        /*001c*/ 	.word	0xfffffffc


//--------------------- .text._Z29layerNormBackwardParamsKernelPKfS0_S0_S0_PfS1_ii --------------------------
	.section	.text._Z29layerNormBackwardParamsKernelPKfS0_S0_S0_PfS1_ii,"ax",@progbits
	.align	128
        .global         _Z29layerNormBackwardParamsKernelPKfS0_S0_S0_PfS1_ii
        .type           _Z29layerNormBackwardParamsKernelPKfS0_S0_S0_PfS1_ii,@function
        .size           _Z29layerNormBackwardParamsKernelPKfS0_S0_S0_PfS1_ii,(.L_x_42 - _Z29layerNormBackwardParamsKernelPKfS0_S0_S0_PfS1_ii)
        .other          _Z29layerNormBackwardParamsKernelPKfS0_S0_S0_PfS1_ii,@"STO_CUDA_ENTRY STV_DEFAULT"
_Z29layerNormBackwardParamsKernelPKfS0_S0_S0_PfS1_ii:
.text._Z29layerNormBackwardParamsKernelPKfS0_S0_S0_PfS1_ii:
[----:B------:R-:W-:Y:S01]  /*0000*/  LDC R1, c[0x0][0x37c] ;  /* 0x0000df00ff017b82 */ /* 0x000fe20000000800 */
[----:B------:R-:W0:Y:S07]  /*0010*/  S2R R2, SR_TID.X ;  /* 0x0000000000027919 */ /* 0x000e2e0000002100 */
[----:B------:R-:W0:Y:S08]  /*0020*/  S2UR UR4, SR_CTAID.X ;  /* 0x00000000000479c3 */ /* 0x000e300000002500 */
[----:B------:R-:W0:Y:S08]  /*0030*/  LDC R3, c[0x0][0x360] ;  /* 0x0000d800ff037b82 */ /* 0x000e300000000800 */
[----:B------:R-:W1:Y:S01]  /*0040*/  LDC R0, c[0x0][0x3b4] ;  /* 0x0000ed00ff007b82 */ /* 0x000e620000000800 */
[----:B0-----:R-:W-:-:S05]  /*0050*/  IMAD R3, R3, UR4, R2 ;  /* 0x0000000403037c24 */ /* 0x001fca000f8e0202 */
[----:B-1----:R-:W-:-:S13]  /*0060*/  ISETP.GE.AND P0, PT, R3, R0, PT ;  /* 0x000000000300720c */ /* 0x002fda0003f06270 */
[----:B------:R-:W-:Y:S05]  /*0070*/  @P0 EXIT ;  /* 0x000000000000094d */ /* 0x000fea0003800000 */
[----:B------:R-:W0:Y:S01]  /*0080*/  LDCU UR8, c[0x0][0x3b0] ;  /* 0x00007600ff0877ac */ /* 0x000e220008000800 */
[----:B------:R-:W-:Y:S01]  /*0090*/  HFMA2 R16, -RZ, RZ, 0, 0 ;  /* 0x00000000ff107431 */ /* 0x000fe200000001ff */
[----:B------:R-:W-:Y:S01]  /*00a0*/  MOV R10, RZ ;  /* 0x000000ff000a7202 */ /* 0x000fe20000000f00 */
[----:B------:R-:W1:Y:S01]  /*00b0*/  LDCU.64 UR16, c[0x0][0x358] ;  /* 0x00006b00ff1077ac */ /* 0x000e620008000a00 */
[----:B0-----:R-:W-:-:S09]  /*00c0*/  UISETP.GE.AND UP0, UPT, UR8, 0x1, UPT ;  /* 0x000000010800788c */ /* 0x001fd2000bf06270 */
[----:B-1----:R-:W-:Y:S05]  /*00d0*/  BRA.U !UP0, `(.L_x_0) ;  /* 0x0000000d085c7547 */ /* 0x002fea000b800000 */
[----:B------:R-:W-:Y:S01]  /*00e0*/  UISETP.GE.U32.AND UP1, UPT, UR8, 0x8, UPT ;  /* 0x000000080800788c */ /* 0x000fe2000bf26070 */
[----:B------:R-:W-:Y:S01]  /*00f0*/  MOV R10, RZ ;  /* 0x000000ff000a7202 */ /* 0x000fe20000000f00 */
[----:B------:R-:W-:Y:S01]  /*0100*/  ULOP3.LUT UR9, UR8, 0x7, URZ, 0xc0, !UPT ;  /* 0x0000000708097892 */ /* 0x000fe2000f8ec0ff */
[----:B------:R-:W-:Y:S02]  /*0110*/  MOV R2, RZ ;  /* 0x000000ff00027202 */ /* 0x000fe40000000f00 */
[----:B------:R-:W-:Y:S01]  /*0120*/  MOV R16, RZ ;  /* 0x000000ff00107202 */ /* 0x000fe20000000f00 */
[----:B------:R-:W-:-:S03]  /*0130*/  UISETP.NE.AND UP0, UPT, UR9, URZ, UPT ;  /* 0x000000ff0900728c */ /* 0x000fc6000bf05270 */
[----:B------:R-:W-:Y:S08]  /*0140*/  BRA.U !UP1, `(.L_x_1) ;  /* 0x0000000509a07547 */ /* 0x000ff0000b800000 */
[----:B------:R-:W0:Y:S01]  /*0150*/  LDCU.128 UR12, c[0x0][0x390] ;  /* 0x00007200ff0c77ac */ /* 0x000e220008000c00 */
[----:B------:R-:W-:Y:S01]  /*0160*/  HFMA2 R10, -RZ, RZ, 0, 0 ;  /* 0x00000000ff0a7431 */ /* 0x000fe200000001ff */
[----:B------:R-:W-:Y:S01]  /*0170*/  MOV R5, R3 ;  /* 0x0000000300057202 */ /* 0x000fe20000000f00 */
[----:B------:R-:W-:-:S04]  /*0180*/  ULOP3.LUT UR10, UR8, 0x7ffffff8, URZ, 0xc0, !UPT ;  /* 0x7ffffff8080a7892 */ /* 0x000fc8000f8ec0ff */
[----:B------:R-:W-:Y:S02]  /*0190*/  UIADD3 UR11, UPT, UPT, -UR10, URZ, URZ ;  /* 0x000000ff0a0b7290 */ /* 0x000fe4000fffe1ff */
[----:B------:R-:W-:Y:S01]  /*01a0*/  MOV R2, UR10 ;  /* 0x0000000a00027c02 */ /* 0x000fe20008000f00 */
[----:B0-----:R-:W-:Y:S02]  /*01b0*/  UIADD3 UR6, UP1, UPT, UR12, 0x10, URZ ;  /* 0x000000100c067890 */ /* 0x001fe4000ff3e0ff */
[----:B------:R-:W-:Y:S02]  /*01c0*/  UIADD3 UR4, UP2, UPT, UR14, 0x10, URZ ;  /* 0x000000100e047890 */ /* 0x000fe4000ff5e0ff */
[----:B------:R-:W-:Y:S02]  /*01d0*/  UIADD3.X UR7, UPT, UPT, URZ, UR13, URZ, UP1, !UPT ;  /* 0x0000000dff077290 */ /* 0x000fe40008ffe4ff */
[----:B------:R-:W-:Y:S01]  /*01e0*/  UIADD3.X UR5, UPT, UPT, URZ, UR15, URZ, UP2, !UPT ;  /* 0x0000000fff057290 */ /* 0x000fe200097fe4ff */
[----:B------:R-:W-:-:S02]  /*01f0*/  MOV R14, UR6 ;  /* 0x00000006000e7c02 */ /* 0x000fc40008000f00 */
[----:B------:R-:W-:Y:S02]  /*0200*/  MOV R12, UR4 ;  /* 0x00000004000c7c02 */ /* 0x000fe40008000f00 */
[----:B------:R-:W-:Y:S02]  /*0210*/  MOV R15, UR7 ;  /* 0x00000007000f7c02 */ /* 0x000fe40008000f00 */
[----:B------:R-:W-:-:S07]  /*0220*/  MOV R13, UR5 ;  /* 0x00000005000d7c02 */ /* 0x000fce0008000f00 */
.L_x_2:
[----:B------:R-:W0:Y:S01]  /*0230*/  LDC.64 R20, c[0x0][0x388] ;  /* 0x0000e200ff147b82 */ /* 0x000e220000000a00 */
[----:B------:R-:W2:Y:S04]  /*0240*/  LDG.E.CONSTANT R22, desc[UR16][R14.64+-0x10] ;  /* 0xfffff0100e167981 */ /* 0x000ea8000c1e9900 */
[----:B------:R-:W3:Y:S03]  /*0250*/  LDG.E.CONSTANT R17, desc[UR16][R12.64+-0x10] ;  /* 0xfffff0100c117981 */ /* 0x000ee6000c1e9900 */
[----:B------:R-:W1:Y:S01]  /*0260*/  LDC.64 R26, c[0x0][0x380] ;  /* 0x0000e000ff1a7b82 */ /* 0x000e620000000a00 */
[----:B------:R-:W4:Y:S04]  /*0270*/  LDG.E.CONSTANT R19, desc[UR16][R14.64+-0xc] ;  /* 0xfffff4100e137981 */ /* 0x000f28000c1e9900 */
[----:B------:R-:W5:Y:S01]  /*0280*/  LDG.E.CONSTANT R25, desc[UR16][R12.64+-0xc] ;  /* 0xfffff4100c197981 */ /* 0x000f62000c1e9900 */
[----:B0-----:R-:W-:-:S05]  /*0290*/  IMAD.WIDE R20, R5, 0x4, R20 ;  /* 0x0000000405147825 */ /* 0x001fca00078e0214 */
[----:B------:R0:W2:Y:S01]  /*02a0*/  LDG.E.CONSTANT R23, desc[UR16][R20.64] ;  /* 0x0000001014177981 */ /* 0x0000a2000c1e9900 */
[----:B-1----:R-:W-:-:S04]  /*02b0*/  IMAD.WIDE R26, R5, 0x4, R26 ;  /* 0x00000004051a7825 */ /* 0x002fc800078e021a */
[C---:B------:R-:W-:Y:S01]  /*02c0*/  IMAD.WIDE R6, R0.reuse, 0x4, R20 ;  /* 0x0000000400067825 */ /* 0x040fe200078e0214 */
[----:B------:R-:W4:Y:S04]  /*02d0*/  LDG.E.CONSTANT R11, desc[UR16][R26.64] ;  /* 0x000000101a0b7981 */ /* 0x000f28000c1e9900 */
[----:B------:R-:W5:Y:S01]  /*02e0*/  LDG.E.CONSTANT R18, desc[UR16][R6.64] ;  /* 0x0000001006127981 */ /* 0x000f62000c1e9900 */
[----:B------:R-:W-:-:S04]  /*02f0*/  IMAD.WIDE R8, R0, 0x4, R26 ;  /* 0x0000000400087825 */ /* 0x000fc800078e021a */
[C---:B0-----:R-:W-:Y:S01]  /*0300*/  IMAD.WIDE R20, R0.reuse, 0x4, R6 ;  /* 0x0000000400147825 */ /* 0x041fe200078e0206 */
[----:B------:R4:W5:Y:S03]  /*0310*/  LDG.E.CONSTANT R4, desc[UR16][R8.64] ;  /* 0x0000001008047981 */ /* 0x000966000c1e9900 */
[----:B------:R-:W-:Y:S01]  /*0320*/  IMAD.WIDE R28, R0, 0x4, R8 ;  /* 0x00000004001c7825 */ /* 0x000fe200078e0208 */
[----:B------:R-:W5:Y:S04]  /*0330*/  LDG.E.CONSTANT R6, desc[UR16][R12.64+-0x8] ;  /* 0xfffff8100c067981 */ /* 0x000f68000c1e9900 */
[----:B------:R-:W5:Y:S01]  /*0340*/  LDG.E.CONSTANT R7, desc[UR16][R14.64+-0x4] ;  /* 0xfffffc100e077981 */ /* 0x000f62000c1e9900 */
[----:B--2---:R-:W-:-:S03]  /*0350*/  FADD R24, R23, -R22 ;  /* 0x8000001617187221 */ /* 0x004fc60000000000 */
[----:B------:R-:W2:Y:S04]  /*0360*/  LDG.E.CONSTANT R22, desc[UR16][R14.64+-0x8] ;  /* 0xfffff8100e167981 */ /* 0x000ea8000c1e9900 */
[----:B------:R0:W2:Y:S01]  /*0370*/  LDG.E.CONSTANT R23, desc[UR16][R20.64] ;  /* 0x0000001014177981 */ /* 0x0000a2000c1e9900 */
[----:B---3--:R-:W-:Y:S01]  /*0380*/  FMUL R17, R17, R24 ;  /* 0x0000001811117220 */ /* 0x008fe20000400000 */
[----:B----4-:R-:W-:Y:S02]  /*0390*/  FADD R9, R11, R10 ;  /* 0x0000000a0b097221 */ /* 0x010fe40000000000 */
[----:B------:R-:W3:Y:S01]  /*03a0*/  LDG.E.CONSTANT R10, desc[UR16][R28.64] ;  /* 0x000000101c0a7981 */ /* 0x000ee2000c1e9900 */
[----:B0-----:R-:W-:-:S04]  /*03b0*/  IMAD.WIDE R20, R0, 0x4, R20 ;  /* 0x0000000400147825 */ /* 0x001fc800078e0214 */
[----:B------:R-:W-:Y:S02]  /*03c0*/  FFMA R27, R11, R17, R16 ;  /* 0x000000110b1b7223 */ /* 0x000fe40000000010 */
[----:B------:R-:W4:Y:S01]  /*03d0*/  LDG.E.CONSTANT R11, desc[UR16][R12.64+-0x4] ;  /* 0xfffffc100c0b7981 */ /* 0x000f22000c1e9900 */
[----:B------:R-:W-:-:S03]  /*03e0*/  IMAD.WIDE R16, R0, 0x4, R28 ;  /* 0x0000000400107825 */ /* 0x000fc600078e021c */
[----:B------:R0:W4:Y:S01]  /*03f0*/  LDG.E.CONSTANT R8, desc[UR16][R20.64] ;  /* 0x0000001014087981 */ /* 0x000122000c1e9900 */
[----:B-----5:R-:W-:Y:S01]  /*0400*/  FADD R26, R18, -R19 ;  /* 0x80000013121a7221 */ /* 0x020fe20000000000 */
[----:B------:R-:W-:Y:S02]  /*0410*/  IMAD.WIDE R18, R0, 0x4, R20 ;  /* 0x0000000400127825 */ /* 0x000fe400078e0214 */
[----:B------:R-:W5:Y:S02]  /*0420*/  LDG.E.CONSTANT R24, desc[UR16][R16.64] ;  /* 0x0000001010187981 */ /* 0x000f64000c1e9900 */
[----:B0-----:R-:W-:Y:S02]  /*0430*/  FMUL R20, R25, R26 ;  /* 0x0000001a19147220 */ /* 0x001fe40000400000 */
[----:B------:R-:W5:Y:S04]  /*0440*/  LDG.E.CONSTANT R25, desc[UR16][R14.64] ;  /* 0x000000100e197981 */ /* 0x000f68000c1e9900 */
[----:B------:R0:W5:Y:S01]  /*0450*/  LDG.E.CONSTANT R26, desc[UR16][R18.64] ;  /* 0x00000010121a7981 */ /* 0x000162000c1e9900 */
[----:B------:R-:W-:Y:S01]  /*0460*/  FFMA R27, R4, R20, R27 ;  /* 0x00000014041b7223 */ /* 0x000fe2000000001b */
[----:B0-----:R-:W-:-:S05]  /*0470*/  IMAD.WIDE R18, R0, 0x4, R18 ;  /* 0x0000000400127825 */ /* 0x001fca00078e0212 */
[----:B------:R2:W5:Y:S01]  /*0480*/  LDG.E.CONSTANT R28, desc[UR16][R18.64] ;  /* 0x00000010121c7981 */ /* 0x000562000c1e9900 */
[----:B------:R-:W-:-:S04]  /*0490*/  IMAD.WIDE R20, R0, 0x4, R18 ;  /* 0x0000000400147825 */ /* 0x000fc800078e0212 */
[----:B------:R-:W-:Y:S01]  /*04a0*/  FADD R9, R9, R4 ;  /* 0x0000000409097221 */ /* 0x000fe20000000000 */
[----:B------:R-:W-:Y:S01]  /*04b0*/  IMAD.WIDE R16, R0, 0x4, R16 ;  /* 0x0000000400107825 */ /* 0x000fe200078e0210 */
[----:B------:R5:W5:Y:S04]  /*04c0*/  LDG.E.CONSTANT R29, desc[UR16][R20.64] ;  /* 0x00000010141d7981 */ /* 0x000b68000c1e9900 */
[----:B------:R-:W5:Y:S04]  /*04d0*/  LDG.E.CONSTANT R18, desc[UR16][R12.64] ;  /* 0x000000100c127981 */ /* 0x000f68000c1e9900 */
[----:B------:R-:W5:Y:S01]  /*04e0*/  LDG.E.CONSTANT R4, desc[UR16][R16.64] ;  /* 0x0000001010047981 */ /* 0x000f62000c1e9900 */
[----:B--2---:R-:W-:-:S04]  /*04f0*/  FADD R19, R23, -R22 ;  /* 0x8000001617137221 */ /* 0x004fc80000000000 */
[----:B------:R-:W-:Y:S01]  /*0500*/  FMUL R6, R6, R19 ;  /* 0x0000001306067220 */ /* 0x000fe20000400000 */
[----:B---3--:R-:W-:Y:S01]  /*0510*/  FADD R9, R9, R10 ;  /* 0x0000000a09097221 */ /* 0x008fe20000000000 */
[----:B------:R-:W2:Y:S02]  /*0520*/  LDG.E.CONSTANT R19, desc[UR16][R14.64+0x4] ;  /* 0x000004100e137981 */ /* 0x000ea4000c1e9900 */
[----:B------:R-:W-:Y:S01]  /*0530*/  FFMA R27, R10, R6, R27 ;  /* 0x000000060a1b7223 */ /* 0x000fe2000000001b */
[----:B------:R-:W-:-:S06]  /*0540*/  IMAD.WIDE R22, R0, 0x4, R20 ;  /* 0x0000000400167825 */ /* 0x000fcc00078e0214 */
[----:B------:R-:W3:Y:S01]  /*0550*/  LDG.E.CONSTANT R22, desc[UR16][R22.64] ;  /* 0x0000001016167981 */ /* 0x000ee2000c1e9900 */
[----:B----4-:R-:W-:Y:S01]  /*0560*/  FADD R8, R8, -R7 ;  /* 0x8000000708087221 */ /* 0x010fe20000000000 */
[----:B------:R-:W-:Y:S02]  /*0570*/  IMAD.WIDE R6, R0, 0x4, R16 ;  /* 0x0000000400067825 */ /* 0x000fe400078e0210 */
[----:B------:R-:W4:Y:S02]  /*0580*/  LDG.E.CONSTANT R16, desc[UR16][R12.64+0x4] ;  /* 0x000004100c107981 */ /* 0x000f24000c1e9900 */
[----:B------:R-:W-:Y:S01]  /*0590*/  FMUL R8, R11, R8 ;  /* 0x000000080b087220 */ /* 0x000fe20000400000 */
[----:B-----5:R-:W-:Y:S01]  /*05a0*/  FADD R21, R9, R24 ;  /* 0x0000001809157221 */ /* 0x020fe20000000000 */
[----:B------:R0:W5:Y:S02]  /*05b0*/  LDG.E.CONSTANT R20, desc[UR16][R6.64] ;  /* 0x0000001006147981 */ /* 0x000164000c1e9900 */
[----:B------:R-:W-:Y:S01]  /*05c0*/  FFMA R27, R24, R8, R27 ;  /* 0x00000008181b7223 */ /* 0x000fe2000000001b */
[----:B------:R-:W-:Y:S01]  /*05d0*/  IMAD.WIDE R8, R0, 0x4, R6 ;  /* 0x0000000400087825 */ /* 0x000fe200078e0206 */
[----:B------:R-:W3:Y:S04]  /*05e0*/  LDG.E.CONSTANT R24, desc[UR16][R14.64+0x8] ;  /* 0x000008100e187981 */ /* 0x000ee8000c1e9900 */
[----:B------:R1:W3:Y:S01]  /*05f0*/  LDG.E.CONSTANT R23, desc[UR16][R14.64+0xc] ;  /* 0x00000c100e177981 */ /* 0x0002e2000c1e9900 */
[----:B0-----:R-:W-:-:S03]  /*0600*/  FADD R7, R26, -R25 ;  /* 0x800000191a077221 */ /* 0x001fc60000000000 */
[----:B------:R-:W3:Y:S01]  /*0610*/  LDG.E.CONSTANT R26, desc[UR16][R12.64+0x8] ;  /* 0x000008100c1a7981 */ /* 0x000ee2000c1e9900 */
[----:B------:R-:W-:-:S03]  /*0620*/  IMAD.WIDE R10, R0, 0x4, R8 ;  /* 0x00000004000a7825 */ /* 0x000fc600078e0208 */
[----:B------:R0:W3:Y:S04]  /*0630*/  LDG.E.CONSTANT R25, desc[UR16][R12.64+0xc] ;  /* 0x00000c100c197981 */ /* 0x0000e8000c1e9900 */
[----:B------:R-:W3:Y:S04]  /*0640*/  LDG.E.CONSTANT R17, desc[UR16][R8.64] ;  /* 0x0000001008117981 */ /* 0x000ee8000c1e9900 */
[----:B------:R-:W3:Y:S01]  /*0650*/  LDG.E.CONSTANT R11, desc[UR16][R10.64] ;  /* 0x000000100a0b7981 */ /* 0x000ee2000c1e9900 */
[----:B------:R-:W-:Y:S01]  /*0660*/  UIADD3 UR11, UPT, UPT, UR11, 0x8, URZ ;  /* 0x000000080b0b7890 */ /* 0x000fe2000fffe0ff */
[----:B-1----:R-:W-:-:S03]  /*0670*/  IADD3 R14, P0, PT, R14, 0x20, RZ ;  /* 0x000000200e0e7810 */ /* 0x002fc60007f1e0ff */
[----:B------:R-:W-:Y:S01]  /*0680*/  UISETP.NE.AND UP1, UPT, UR11, URZ, UPT ;  /* 0x000000ff0b00728c */ /* 0x000fe2000bf25270 */
[----:B------:R-:W-:Y:S01]  /*0690*/  FMUL R18, R18, R7 ;  /* 0x0000000712127220 */ /* 0x000fe20000400000 */
[----:B------:R-:W-:-:S03]  /*06a0*/  FADD R21, R21, R4 ;  /* 0x0000000415157221 */ /* 0x000fc60000000000 */
[----:B------:R-:W-:Y:S01]  /*06b0*/  FFMA R27, R4, R18, R27 ;  /* 0x00000012041b7223 */ /* 0x000fe2000000001b */
[----:B------:R-:W-:Y:S02]  /*06c0*/  IADD3.X R15, PT, PT, RZ, R15, RZ, P0, !PT ;  /* 0x0000000fff0f7210 */ /* 0x000fe400007fe4ff */
[----:B0-----:R-:W-:Y:S02]  /*06d0*/  IADD3 R12, P0, PT, R12, 0x20, RZ ;  /* 0x000000200c0c7810 */ /* 0x001fe40007f1e0ff */
[----:B------:R-:W-:Y:S02]  /*06e0*/  LEA R5, R0, R5, 0x3 ;  /* 0x0000000500057211 */ /* 0x000fe400078e18ff */
[----:B------:R-:W-:Y:S01]  /*06f0*/  IADD3.X R13, PT, PT, RZ, R13, RZ, P0, !PT ;  /* 0x0000000dff0d7210 */ /* 0x000fe200007fe4ff */
[----:B--2---:R-:W-:-:S04]  /*0700*/  FADD R19, R28, -R19 ;  /* 0x800000131c137221 */ /* 0x004fc80000000000 */
[----:B----4-:R-:W-:Y:S01]  /*0710*/  FMUL R16, R16, R19 ;  /* 0x0000001310107220 */ /* 0x010fe20000400000 */
[----:B-----5:R-:W-:Y:S01]  /*0720*/  FADD R4, R21, R20 ;  /* 0x0000001415047221 */ /* 0x020fe20000000000 */
[----:B---3--:R-:W-:Y:S02]  /*0730*/  FADD R29, R29, -R24 ;  /* 0x800000181d1d7221 */ /* 0x008fe40000000000 */
[----:B------:R-:W-:Y:S01]  /*0740*/  FFMA R16, R20, R16, R27 ;  /* 0x0000001014107223 */ /* 0x000fe2000000001b */
[----:B------:R-:W-:Y:S01]  /*0750*/  FADD R22, R22, -R23 ;  /* 0x8000001716167221 */ /* 0x000fe20000000000 */
[----:B------:R-:W-:-:S03]  /*0760*/  FMUL R26, R26, R29 ;  /* 0x0000001d1a1a7220 */ /* 0x000fc60000400000 */
[----:B------:R-:W-:Y:S01]  /*0770*/  FMUL R22, R25, R22 ;  /* 0x0000001619167220 */ /* 0x000fe20000400000 */
[----:B------:R-:W-:Y:S01]  /*0780*/  FADD R4, R4, R17 ;  /* 0x0000001104047221 */ /* 0x000fe20000000000 */
[----:B------:R-:W-:-:S03]  /*0790*/  FFMA R16, R17, R26, R16 ;  /* 0x0000001a11107223 */ /* 0x000fc60000000010 */
[----:B------:R-:W-:Y:S01]  /*07a0*/  FADD R10, R4, R11 ;  /* 0x0000000b040a7221 */ /* 0x000fe20000000000 */
[----:B------:R-:W-:Y:S01]  /*07b0*/  FFMA R16, R11, R22, R16 ;  /* 0x000000160b107223 */ /* 0x000fe20000000010 */
[----:B------:R-:W-:Y:S06]  /*07c0*/  BRA.U UP1, `(.L_x_2) ;  /* 0xfffffff901987547 */ /* 0x000fec000b83ffff */
.L_x_1:
[----:B------:R-:W-:Y:S05]  /*07d0*/  BRA.U !UP0, `(.L_x_0) ;  /* 0x00000005089c7547 */ /* 0x000fea000b800000 */
[----:B------:R-:W-:Y:S02]  /*07e0*/  UISETP.GE.U32.AND UP0, UPT, UR9, 0x4, UPT ;  /* 0x000000040900788c */ /* 0x000fe4000bf06070 */
[----:B------:R-:W-:-:S04]  /*07f0*/  ULOP3.LUT UR5, UR8, 0x3, URZ, 0xc0, !UPT ;  /* 0x0000000308057892 */ /* 0x000fc8000f8ec0ff */
[----:B------:R-:W-:-:S03]  /*0800*/  UISETP.NE.AND UP1, UPT, UR5, URZ, UPT ;  /* 0x000000ff0500728c */ /* 0x000fc6000bf25270 */
[----:B------:R-:W-:Y:S08]  /*0810*/  BRA.U !UP0, `(.L_x_3) ;  /* 0x0000000108c07547 */ /* 0x000ff0000b800000 */
[----:B------:R-:W0:Y:S01]  /*0820*/  LDC.64 R20, c[0x0][0x388] ;  /* 0x0000e200ff147b82 */ /* 0x000e220000000a00 */
[----:B------:R-:W-:-:S07]  /*0830*/  IMAD R7, R2, R0, R3 ;  /* 0x0000000002077224 */ /* 0x000fce00078e0203 */
[----:B------:R-:W1:Y:S08]  /*0840*/  LDC.64 R8, c[0x0][0x390] ;  /* 0x0000e400ff087b82 */ /* 0x000e700000000a00 */
[----:B------:R-:W2:Y:S08]  /*0850*/  LDC.64 R14, c[0x0][0x380] ;  /* 0x0000e000ff0e7b82 */ /* 0x000eb00000000a00 */
[----:B------:R-:W3:Y:S01]  /*0860*/  LDC.64 R4, c[0x0][0x398] ;  /* 0x0000e600ff047b82 */ /* 0x000ee20000000a00 */
[----:B0-----:R-:W-:-:S05]  /*0870*/  IMAD.WIDE R20, R7, 0x4, R20 ;  /* 0x0000000407147825 */ /* 0x001fca00078e0214 */
[----:B------:R-:W4:Y:S01]  /*0880*/  LDG.E.CONSTANT R22, desc[UR16][R20.64] ;  /* 0x0000001014167981 */ /* 0x000f22000c1e9900 */
[----:B------:R-:W-:-:S04]  /*0890*/  IMAD.WIDE R12, R0, 0x4, R20 ;  /* 0x00000004000c7825 */ /* 0x000fc800078e0214 */
[----:B-1----:R-:W-:Y:S01]  /*08a0*/  IMAD.WIDE.U32 R8, R2, 0x4, R8 ;  /* 0x0000000402087825 */ /* 0x002fe200078e0008 */
[----:B------:R0:W5:Y:S03]  /*08b0*/  LDG.E.CONSTANT R23, desc[UR16][R12.64] ;  /* 0x000000100c177981 */ /* 0x000166000c1e9900 */
[----:B--2---:R-:W-:Y:S01]  /*08c0*/  IMAD.WIDE R14, R7, 0x4, R14 ;  /* 0x00000004070e7825 */ /* 0x004fe200078e020e */
[----:B------:R-:W4:Y:S04]  /*08d0*/  LDG.E.CONSTANT R11, desc[UR16][R8.64] ;  /* 0x00000010080b7981 */ /* 0x000f28000c1e9900 */
[----:B------:R-:W5:Y:S01]  /*08e0*/  LDG.E.CONSTANT R24, desc[UR16][R8.64+0x4] ;  /* 0x0000041008187981 */ /* 0x000f62000c1e9900 */
[----:B0-----:R-:W-:-:S03]  /*08f0*/  IMAD.WIDE R12, R0, 0x4, R12 ;  /* 0x00000004000c7825 */ /* 0x001fc600078e020c */
[----:B------:R0:W2:Y:S01]  /*0900*/  LDG.E.CONSTANT R27, desc[UR16][R14.64] ;  /* 0x000000100e1b7981 */ /* 0x0000a2000c1e9900 */
[----:B---3--:R-:W-:-:S03]  /*0910*/  IMAD.WIDE.U32 R4, R2, 0x4, R4 ;  /* 0x0000000402047825 */ /* 0x008fc600078e0004 */
[----:B------:R-:W3:Y:S01]  /*0920*/  LDG.E.CONSTANT R25, desc[UR16][R12.64] ;  /* 0x000000100c197981 */ /* 0x000ee2000c1e9900 */
[----:B------:R-:W-:-:S03]  /*0930*/  IMAD.WIDE R6, R0, 0x4, R14 ;  /* 0x0000000400067825 */ /* 0x000fc600078e020e */
[----:B------:R-:W3:Y:S01]  /*0940*/  LDG.E.CONSTANT R17, desc[UR16][R4.64] ;  /* 0x0000001004117981 */ /* 0x000ee2000c1e9900 */
[----:B------:R-:W-:-:S03]  /*0950*/  IMAD.WIDE R18, R0, 0x4, R12 ;  /* 0x0000000400127825 */ /* 0x000fc600078e020c */
[----:B------:R-:W3:Y:S01]  /*0960*/  LDG.E.CONSTANT R28, desc[UR16][R4.64+0x4] ;  /* 0x00000410041c7981 */ /* 0x000ee2000c1e9900 */
[----:B------:R-:W-:-:S03]  /*0970*/  IMAD.WIDE R20, R0, 0x4, R6 ;  /* 0x0000000400147825 */ /* 0x000fc600078e0206 */
[----:B------:R-:W3:Y:S04]  /*0980*/  LDG.E.CONSTANT R26, desc[UR16][R8.64+0x8] ;  /* 0x00000810081a7981 */ /* 0x000ee8000c1e9900 */
[----:B------:R-:W3:Y:S01]  /*0990*/  LDG.E.CONSTANT R6, desc[UR16][R6.64] ;  /* 0x0000001006067981 */ /* 0x000ee2000c1e9900 */
[----:B0-----:R-:W-:-:S03]  /*09a0*/  IMAD.WIDE R14, R0, 0x4, R20 ;  /* 0x00000004000e7825 */ /* 0x001fc600078e0214 */
[----:B------:R-:W3:Y:S04]  /*09b0*/  LDG.E.CONSTANT R18, desc[UR16][R18.64] ;  /* 0x0000001012127981 */ /* 0x000ee8000c1e9900 */
[----:B------:R-:W3:Y:S04]  /*09c0*/  LDG.E.CONSTANT R29, desc[UR16][R4.64+0x8] ;  /* 0x00000810041d7981 */ /* 0x000ee8000c1e9900 */
[----:B------:R0:W3:Y:S04]  /*09d0*/  LDG.E.CONSTANT R13, desc[UR16][R8.64+0xc] ;  /* 0x00000c10080d7981 */ /* 0x0000e8000c1e9900 */
[----:B------:R-:W3:Y:S04]  /*09e0*/  LDG.E.CONSTANT R7, desc[UR16][R20.64] ;  /* 0x0000001014077981 */ /* 0x000ee8000c1e9900 */
[----:B------:R1:W3:Y:S04]  /*09f0*/  LDG.E.CONSTANT R12, desc[UR16][R4.64+0xc] ;  /* 0x00000c10040c7981 */ /* 0x0002e8000c1e9900 */
[----:B------:R-:W3:Y:S01]  /*0a00*/  LDG.E.CONSTANT R14, desc[UR16][R14.64] ;  /* 0x000000100e0e7981 */ /* 0x000ee2000c1e9900 */
[----:B------:R-:W-:Y:S01]  /*0a10*/  IADD3 R2, PT, PT, R2, 0x4, RZ ;  /* 0x0000000402027810 */ /* 0x000fe20007ffe0ff */
[----:B----4-:R-:W-:Y:S01]  /*0a20*/  FADD R22, R22, -R11 ;  /* 0x8000000b16167221 */ /* 0x010fe20000000000 */
[----:B-----5:R-:W-:Y:S01]  /*0a30*/  FADD R23, R23, -R24 ;  /* 0x8000001817177221 */ /* 0x020fe20000000000 */
[----:B--2---:R-:W-:-:S02]  /*0a40*/  FADD R11, R10, R27 ;  /* 0x0000001b0a0b7221 */ /* 0x004fc40000000000 */
[----:B---3--:R-:W-:-:S04]  /*0a50*/  FMUL R17, R17, R22 ;  /* 0x0000001611117220 */ /* 0x008fc80000400000 */
[----:B------:R-:W-:Y:S01]  /*0a60*/  FFMA R17, R27, R17, R16 ;  /* 0x000000111b117223 */ /* 0x000fe20000000010 */
[----:B------:R-:W-:Y:S01]  /*0a70*/  FMUL R23, R28, R23 ;  /* 0x000000171c177220 */ /* 0x000fe20000400000 */
[----:B------:R-:W-:Y:S01]  /*0a80*/  FADD R26, R25, -R26 ;  /* 0x8000001a191a7221 */ /* 0x000fe20000000000 */
[----:B0-----:R-:W-:Y:S02]  /*0a90*/  FADD R8, R11, R6 ;  /* 0x000000060b087221 */ /* 0x001fe40000000000 */
[----:B------:R-:W-:Y:S01]  /*0aa0*/  FFMA R6, R6, R23, R17 ;  /* 0x0000001706067223 */ /* 0x000fe20000000011 */
[----:B------:R-:W-:Y:S01]  /*0ab0*/  FMUL R26, R29, R26 ;  /* 0x0000001a1d1a7220 */ /* 0x000fe20000400000 */
[----:B------:R-:W-:Y:S01]  /*0ac0*/  FADD R13, R18, -R13 ;  /* 0x8000000d120d7221 */ /* 0x000fe20000000000 */
[----:B-1----:R-:W-:Y:S02]  /*0ad0*/  FADD R5, R8, R7 ;  /* 0x0000000708057221 */ /* 0x002fe40000000000 */
[----:B------:R-:W-:Y:S01]  /*0ae0*/  FFMA R7, R7, R26, R6 ;  /* 0x0000001a07077223 */ /* 0x000fe20000000006 */
[----:B------:R-:W-:Y:S01]  /*0af0*/  FMUL R12, R12, R13 ;  /* 0x0000000d0c0c7220 */ /* 0x000fe20000400000 */
[----:B------:R-:W-:-:S03]  /*0b00*/  FADD R10, R5, R14 ;  /* 0x0000000e050a7221 */ /* 0x000fc60000000000 */
[----:B------:R-:W-:-:S07]  /*0b10*/  FFMA R16, R14, R12, R7 ;  /* 0x0000000c0e107223 */ /* 0x000fce0000000007 */
.L_x_3:
[----:B------:R-:W-:Y:S05]  /*0b20*/  BRA.U !UP1, `(.L_x_0) ;  /* 0x0000000109c87547 */ /* 0x000fea000b800000 */
[----:B------:R-:W-:Y:S02]  /*0b30*/  UISETP.NE.AND UP0, UPT, UR5, 0x1, UPT ;  /* 0x000000010500788c */ /* 0x000fe4000bf05270 */
[----:B------:R-:W-:-:S04]  /*0b40*/  ULOP3.LUT UR4, UR8, 0x1, URZ, 0xc0, !UPT ;  /* 0x0000000108047892 */ /* 0x000fc8000f8ec0ff */
[----:B------:R-:W-:-:S03]  /*0b50*/  UISETP.NE.U32.AND UP1, UPT, UR4, 0x1, UPT ;  /* 0x000000010400788c */ /* 0x000fc6000bf25070 */
        /* <DEDUP_REMOVED lines=8> */
[----:B-1----:R-:W-:-:S04]  /*0be0*/  IMAD.WIDE.U32 R8, R2, 0x4, R8 ;  /* 0x0000000402087825 */ /* 0x002fc800078e0008 */
[----:B------:R-:W-:Y:S01]  /*0bf0*/  IMAD.WIDE R18, R0, 0x4, R12 ;  /* 0x0000000400127825 */ /* 0x000fe200078e020c */
[----:B------:R-:W4:Y:S03]  /*0c00*/  LDG.E.CONSTANT R20, desc[UR16][R8.64] ;  /* 0x0000001008147981 */ /* 0x000f26000c1e9900 */
[----:B--2---:R-:W-:Y:S01]  /*0c10*/  IMAD.WIDE.U32 R6, R2, 0x4, R14 ;  /* 0x0000000402067825 */ /* 0x004fe200078e000e */
[----:B------:R-:W2:Y:S04]  /*0c20*/  LDG.E.CONSTANT R23, desc[UR16][R8.64+0x4] ;  /* 0x0000041008177981 */ /* 0x000ea8000c1e9900 */
[----:B------:R-:W2:Y:S01]  /*0c30*/  LDG.E.CONSTANT R18, desc[UR16][R18.64] ;  /* 0x0000001012127981 */ /* 0x000ea2000c1e9900 */
[----:B---3--:R-:W-:-:S03]  /*0c40*/  IMAD.WIDE R4, R17, 0x4, R4 ;  /* 0x0000000411047825 */ /* 0x008fc600078e0204 */
[----:B------:R-:W3:Y:S04]  /*0c50*/  LDG.E.CONSTANT R21, desc[UR16][R6.64] ;  /* 0x0000001006157981 */ /* 0x000ee8000c1e9900 */
[----:B------:R-:W5:Y:S01]  /*0c60*/  LDG.E.CONSTANT R17, desc[UR16][R4.64] ;  /* 0x0000001004117981 */ /* 0x000f62000c1e9900 */
[----:B------:R-:W-:-:S03]  /*0c70*/  IMAD.WIDE R14, R0, 0x4, R4 ;  /* 0x00000004000e7825 */ /* 0x000fc600078e0204 */
[----:B------:R-:W5:Y:S04]  /*0c80*/  LDG.E.CONSTANT R22, desc[UR16][R6.64+0x4] ;  /* 0x0000041006167981 */ /* 0x000f68000c1e9900 */
[----:B------:R-:W5:Y:S01]  /*0c90*/  LDG.E.CONSTANT R15, desc[UR16][R14.64] ;  /* 0x000000100e0f7981 */ /* 0x000f62000c1e9900 */
[----:B------:R-:W-:Y:S01]  /*0ca0*/  IADD3 R2, PT, PT, R2, 0x2, RZ ;  /* 0x0000000202027810 */ /* 0x000fe20007ffe0ff */
[----:B----4-:R-:W-:Y:S01]  /*0cb0*/  FADD R20, R11, -R20 ;  /* 0x800000140b147221 */ /* 0x010fe20000000000 */
[----:B--2---:R-:W-:-:S03]  /*0cc0*/  FADD R23, R18, -R23 ;  /* 0x8000001712177221 */ /* 0x004fc60000000000 */
[----:B---3--:R-:W-:Y:S01]  /*0cd0*/  FMUL R20, R21, R20 ;  /* 0x0000001415147220 */ /* 0x008fe20000400000 */
[----:B-----5:R-:W-:-:S03]  /*0ce0*/  FADD R10, R10, R17 ;  /* 0x000000110a0a7221 */ /* 0x020fc60000000000 */
[----:B------:R-:W-:Y:S01]  /*0cf0*/  FFMA R16, R17, R20, R16 ;  /* 0x0000001411107223 */ /* 0x000fe20000000010 */
[----:B------:R-:W-:Y:S01]  /*0d00*/  FMUL R22, R22, R23 ;  /* 0x0000001716167220 */ /* 0x000fe20000400000 */
[----:B------:R-:W-:-:S03]  /*0d10*/  FADD R10, R10, R15 ;  /* 0x0000000f0a0a7221 */ /* 0x000fc60000000000 */
[----:B------:R-:W-:-:S07]  /*0d20*/  FFMA R16, R15, R22, R16 ;  /* 0x000000160f107223 */ /* 0x000fce0000000010 */
.L_x_4:
[----:B------:R-:W-:Y:S05]  /*0d30*/  BRA.U UP1, `(.L_x_0) ;  /* 0x0000000101447547 */ /* 0x000fea000b800000 */
[----:B------:R-:W0:Y:S01]  /*0d40*/  LDC.64 R6, c[0x0][0x388] ;  /* 0x0000e200ff067b82 */ /* 0x000e220000000a00 */
[----:B------:R-:W-:-:S07]  /*0d50*/  IMAD R11, R2, R0, R3 ;  /* 0x00000000020b7224 */ /* 0x000fce00078e0203 */
[----:B------:R-:W1:Y:S08]  /*0d60*/  LDC.64 R8, c[0x0][0x390] ;  /* 0x0000e400ff087b82 */ /* 0x000e700000000a00 */
[----:B------:R-:W2:Y:S08]  /*0d70*/  LDC.64 R12, c[0x0][0x398] ;  /* 0x0000e600ff0c7b82 */ /* 0x000eb00000000a00 */
[----:B------:R-:W3:Y:S01]  /*0d80*/  LDC.64 R4, c[0x0][0x380] ;  /* 0x0000e000ff047b82 */ /* 0x000ee20000000a00 */
[----:B0-----:R-:W-:-:S06]  /*0d90*/  IMAD.WIDE R6, R11, 0x4, R6 ;  /* 0x000000040b067825 */ /* 0x001fcc00078e0206 */
[----:B------:R-:W4:Y:S01]  /*0da0*/  LDG.E.CONSTANT R6, desc[UR16][R6.64] ;  /* 0x0000001006067981 */ /* 0x000f22000c1e9900 */
[----:B-1----:R-:W-:-:S06]  /*0db0*/  IMAD.WIDE.U32 R8, R2, 0x4, R8 ;  /* 0x0000000402087825 */ /* 0x002fcc00078e0008 */
[----:B------:R-:W4:Y:S01]  /*0dc0*/  LDG.E.CONSTANT R9, desc[UR16][R8.64] ;  /* 0x0000001008097981 */ /* 0x000f22000c1e9900 */
[----:B--2---:R-:W-:-:S06]  /*0dd0*/  IMAD.WIDE.U32 R12, R2, 0x4, R12 ;  /* 0x00000004020c7825 */ /* 0x004fcc00078e000c */
[----:B------:R-:W2:Y:S01]  /*0de0*/  LDG.E.CONSTANT R12, desc[UR16][R12.64] ;  /* 0x000000100c0c7981 */ /* 0x000ea2000c1e9900 */
[----:B---3--:R-:W-:-:S06]  /*0df0*/  IMAD.WIDE R4, R11, 0x4, R4 ;  /* 0x000000040b047825 */ /* 0x008fcc00078e0204 */
[----:B------:R-:W3:Y:S01]  /*0e00*/  LDG.E.CONSTANT R5, desc[UR16][R4.64] ;  /* 0x0000001004057981 */ /* 0x000ee2000c1e9900 */
[----:B----4-:R-:W-:-:S04]  /*0e10*/  FADD R11, R6, -R9 ;  /* 0x80000009060b7221 */ /* 0x010fc80000000000 */
[----:B--2---:R-:W-:Y:S01]  /*0e20*/  FMUL R11, R12, R11 ;  /* 0x0000000b0c0b7220 */ /* 0x004fe20000400000 */
[----:B---3--:R-:W-:-:S03]  /*0e30*/  FADD R10, R10, R5 ;  /* 0x000000050a0a7221 */ /* 0x008fc60000000000 */
[----:B------:R-:W-:-:S07]  /*0e40*/  FFMA R16, R5, R11, R16 ;  /* 0x0000000b05107223 */ /* 0x000fce0000000010 */
.L_x_0:
[----:B------:R-:W0:Y:S08]  /*0e50*/  LDC.64 R4, c[0x0][0x3a0] ;  /* 0x0000e800ff047b82 */ /* 0x000e300000000a00 */
[----:B------:R-:W1:Y:S01]  /*0e60*/  LDC.64 R6, c[0x0][0x3a8] ;  /* 0x0000ea00ff067b82 */ /* 0x000e620000000a00 */
[----:B0-----:R-:W-:-:S05]  /*0e70*/  IMAD.WIDE R4, R3, 0x4, R4 ;  /* 0x0000000403047825 */ /* 0x001fca00078e0204 */
[----:B------:R-:W-:Y:S01]  /*0e80*/  STG.E desc[UR16][R4.64], R16 ;  /* 0x0000001004007986 */ /* 0x000fe2000c101910 */
[----:B-1----:R-:W-:-:S05]  /*0e90*/  IMAD.WIDE R2, R3, 0x4, R6 ;  /* 0x0000000403027825 */ /* 0x002fca00078e0206 */
[----:B------:R-:W-:Y:S01]  /*0ea0*/  STG.E desc[UR16][R2.64], R10 ;  /* 0x0000000a02007986 */ /* 0x000fe2000c101910 */
[----:B------:R-:W-:Y:S05]  /*0eb0*/  EXIT ;  /* 0x000000000000794d */ /* 0x000fea0003800000 */
.L_x_5:
[----:B------:R-:W-:-:S00]  /*0ec0*/  BRA `(.L_x_5) ;  /* 0xfffffffc00fc7947 */ /* 0x000fc0000383ffff */
[----:B------:R-:W-:-:S00]  /*0ed0*/  NOP ;  /* 0x0000000000007918 */ /* 0x000fc00000000000 */
        /* <DEDUP_REMOVED lines=10> */
.L_x_42:


//--------------------- .text._Z23layerNormBackwardKernelPKfS0_S0_S0_S0_Pfi --------------------------
	.section	.text._Z23layerNormBackwardKernelPKfS0_S0_S0_S0_Pfi,"ax",@progbits
	.align	128
        .global         _Z23layerNormBackwardKernelPKfS0_S0_S0_S0_Pfi
        .type           _Z23layerNormBackwardKernelPKfS0_S0_S0_S0_Pfi,@function
        .size           _Z23layerNormBackwardKernelPKfS0_S0_S0_S0_Pfi,(.L_x_41 - _Z23layerNormBackwardKernelPKfS0_S0_S0_S0_Pfi)
        .other          _Z23layerNormBackwardKernelPKfS0_S0_S0_S0_Pfi,@"STO_CUDA_ENTRY STV_DEFAULT"
_Z23layerNormBackwardKernelPKfS0_S0_S0_S0_Pfi:
.text._Z23layerNormBackwardKernelPKfS0_S0_S0_S0_Pfi:
[----:B------:R-:W-:Y:S01]  /*0000*/  LDC R1, c[0x0][0x37c] ;  /* 0x0000df00ff017b82 */ /* 0x000fe20000000800 */
[----:B------:R-:W0:Y:S07]  /*0010*/  S2R R15, SR_CTAID.X ;  /* 0x00000000000f7919 */ /* 0x000e2e0000002500 */
[----:B------:R-:W0:Y:S01]  /*0020*/  LDC.64 R10, c[0x0][0x3a0] ;  /* 0x0000e800ff0a7b82 */ /* 0x000e220000000a00 */
[----:B------:R-:W1:Y:S01]  /*0030*/  LDCU.64 UR8, c[0x0][0x358] ;  /* 0x00006b00ff0877ac */ /* 0x000e620008000a00 */
[----:B------:R-:W2:Y:S01]  /*0040*/  S2R R9, SR_TID.X ;  /* 0x0000000000097919 */ /* 0x000ea20000002100 */
[----:B------:R-:W2:Y:S05]  /*0050*/  LDCU UR10, c[0x0][0x3b0] ;  /* 0x00007600ff0a77ac */ /* 0x000eaa0008000800 */
[----:B------:R-:W3:Y:S08]  /*0060*/  LDC.64 R2, c[0x0][0x398] ;  /* 0x0000e600ff027b82 */ /* 0x000ef00000000a00 */
[----:B------:R-:W4:Y:S08]  /*0070*/  LDC.64 R4, c[0x0][0x380] ;  /* 0x0000e000ff047b82 */ /* 0x000f300000000a00 */
[----:B------:R-:W4:Y:S01]  /*0080*/  LDC.64 R12, c[0x0][0x388] ;  /* 0x0000e200ff0c7b82 */ /* 0x000f220000000a00 */
[----:B0-----:R-:W-:Y:S01]  /*0090*/  IMAD.WIDE.U32 R10, R15, 0x4, R10 ;  /* 0x000000040f0a7825 */ /* 0x001fe200078e000a */
[----:B--2---:R-:W-:-:S04]  /*00a0*/  ISETP.GE.AND P0, PT, R9, UR10, PT ;  /* 0x0000000a09007c0c */ /* 0x004fc8000bf06270 */
[----:B-1----:R-:W5:Y:S01]  /*00b0*/  LDG.E.CONSTANT R7, desc[UR8][R10.64] ;  /* 0x000000080a077981 */ /* 0x002f62000c1e9900 */
[C---:B---3--:R-:W-:Y:S01]  /*00c0*/  IMAD.WIDE.U32 R2, R15.reuse, 0x4, R2 ;  /* 0x000000040f027825 */ /* 0x048fe200078e0002 */
[----:B------:R-:W-:Y:S03]  /*00d0*/  BSSY.RECONVERGENT B0, `(.L_x_6) ;  /* 0x000001b000007945 */ /* 0x000fe60003800200 */
[----:B------:R-:W-:Y:S02]  /*00e0*/  HFMA2 R14, -RZ, RZ, 0, 0 ;  /* 0x00000000ff0e7431 */ /* 0x000fe400000001ff */
[----:B------:R-:W-:Y:S01]  /*00f0*/  IMAD R8, R15, UR10, RZ ;  /* 0x0000000a0f087c24 */ /* 0x000fe2000f8e02ff */
[----:B------:R0:W5:Y:S01]  /*0100*/  LDG.E.CONSTANT R6, desc[UR8][R2.64] ;  /* 0x0000000802067981 */ /* 0x000162000c1e9900 */
[----:B------:R-:W-:Y:S02]  /*0110*/  MOV R0, RZ ;  /* 0x000000ff00007202 */ /* 0x000fe40000000f00 */
[----:B----4-:R-:W-:-:S04]  /*0120*/  IMAD.WIDE R4, R8, 0x4, R4 ;  /* 0x0000000408047825 */ /* 0x010fc800078e0204 */
[----:B0-----:R-:W-:Y:S01]  /*0130*/  IMAD.WIDE R2, R8, 0x4, R12 ;  /* 0x0000000408027825 */ /* 0x001fe200078e020c */
[----:B------:R-:W-:Y:S06]  /*0140*/  @P0 BRA `(.L_x_7) ;  /* 0x00000000004c0947 */ /* 0x000fec0003800000 */
[----:B------:R-:W0:Y:S01]  /*0150*/  LDC R22, c[0x0][0x360] ;  /* 0x0000d800ff167b82 */ /* 0x000e220000000800 */
[----:B------:R-:W-:Y:S01]  /*0160*/  IMAD.MOV.U32 R0, RZ, RZ, RZ ;  /* 0x000000ffff007224 */ /* 0x000fe200078e00ff */
[----:B------:R-:W-:Y:S01]  /*0170*/  MOV R15, R9 ;  /* 0x00000009000f7202 */ /* 0x000fe20000000f00 */
[----:B------:R-:W-:-:S05]  /*0180*/  IMAD.MOV.U32 R14, RZ, RZ, RZ ;  /* 0x000000ffff0e7224 */ /* 0x000fca00078e00ff */
[----:B------:R-:W1:Y:S02]  /*0190*/  LDC.64 R10, c[0x0][0x390] ;  /* 0x0000e400ff0a7b82 */ /* 0x000e640000000a00 */
.L_x_8:
[----:B------:R-:W-:-:S04]  /*01a0*/  IMAD.WIDE R18, R15, 0x4, R2 ;  /* 0x000000040f127825 */ /* 0x000fc800078e0202 */
[C---:B------:R-:W-:Y:S02]  /*01b0*/  IMAD.WIDE R16, R15.reuse, 0x4, R4 ;  /* 0x000000040f107825 */ /* 0x040fe400078e0204 */
[----:B------:R-:W2:Y:S02]  /*01c0*/  LDG.E.CONSTANT R19, desc[UR8][R18.64] ;  /* 0x0000000812137981 */ /* 0x000ea4000c1e9900 */
[----:B-1----:R-:W-:Y:S02]  /*01d0*/  IMAD.WIDE R12, R15, 0x4, R10 ;  /* 0x000000040f0c7825 */ /* 0x002fe400078e020a */
[----:B------:R-:W3:Y:S04]  /*01e0*/  LDG.E.CONSTANT R16, desc[UR8][R16.64] ;  /* 0x0000000810107981 */ /* 0x000ee8000c1e9900 */
[----:B------:R-:W3:Y:S01]  /*01f0*/  LDG.E.CONSTANT R13, desc[UR8][R12.64] ;  /* 0x000000080c0d7981 */ /* 0x000ee2000c1e9900 */
[----:B0-----:R-:W-:-:S04]  /*0200*/  IADD3 R15, PT, PT, R22, R15, RZ ;  /* 0x0000000f160f7210 */ /* 0x001fc80007ffe0ff */
[----:B------:R-:W-:Y:S01]  /*0210*/  ISETP.GE.AND P0, PT, R15, UR10, PT ;  /* 0x0000000a0f007c0c */ /* 0x000fe2000bf06270 */
[----:B--2--5:R-:W-:-:S04]  /*0220*/  FADD R20, -R6, R19 ;  /* 0x0000001306147221 */ /* 0x024fc80000000100 */
[----:B------:R-:W-:Y:S01]  /*0230*/  FMUL R21, R7, R20 ;  /* 0x0000001407157220 */ /* 0x000fe20000400000 */
[----:B---3--:R-:W-:-:S04]  /*0240*/  FMUL R23, R16, R13 ;  /* 0x0000000d10177220 */ /* 0x008fc80000400000 */
[----:B------:R-:W-:Y:S01]  /*0250*/  FADD R14, R23, R14 ;  /* 0x0000000e170e7221 */ /* 0x000fe20000000000 */
[----:B------:R-:W-:Y:S02]  /*0260*/  FFMA R0, R21, R23, R0 ;  /* 0x0000001715007223 */ /* 0x000fe40000000000 */
[----:B------:R-:W-:Y:S05]  /*0270*/  @!P0 BRA `(.L_x_8) ;  /* 0xfffffffc00c88947 */ /* 0x000fea000383ffff */
.L_x_7:
[----:B------:R-:W-:Y:S05]  /*0280*/  BSYNC.RECONVERGENT B0 ;  /* 0x0000000000007941 */ /* 0x000fea0003800200 */
.L_x_6:
[----:B------:R-:W0:Y:S01]  /*0290*/  SHFL.DOWN PT, R11, R14, 0x10, 0x1f ;  /* 0x0a001f000e0b7f89 */ /* 0x000e2200000e0000 */
[----:B------:R-:W1:Y:S01]  /*02a0*/  S2UR UR5, SR_CgaCtaId ;  /* 0x00000000000579c3 */ /* 0x000e620000008800 */
[----:B------:R-:W2:Y:S01]  /*02b0*/  LDCU UR7, c[0x0][0x360] ;  /* 0x00006c00ff0777ac */ /* 0x000ea20008000800 */
[----:B------:R-:W-:Y:S01]  /*02c0*/  BSSY B0, `(.L_x_9) ;  /* 0x0000024000007945 */ /* 0x000fe20003800000 */
[----:B------:R-:W-:Y:S01]  /*02d0*/  UMOV UR4, 0x400 ;  /* 0x0000040000047882 */ /* 0x000fe20000000000 */
[----:B--2---:R-:W-:Y:S01]  /*02e0*/  USHF.R.U32.HI UR6, URZ, 0x5, UR7 ;  /* 0x00000005ff067899 */ /* 0x004fe20008011607 */
[----:B0-----:R-:W-:Y:S01]  /*02f0*/  FADD R11, R11, R14 ;  /* 0x0000000e0b0b7221 */ /* 0x001fe20000000000 */
[----:B-1----:R-:W-:-:S04]  /*0300*/  ULEA UR4, UR5, UR4, 0x18 ;  /* 0x0000000405047291 */ /* 0x002fc8000f8ec0ff */
[----:B------:R-:W-:Y:S01]  /*0310*/  ISETP.GE.U32.AND P0, PT, R9, UR6, PT ;  /* 0x0000000609007c0c */ /* 0x000fe2000bf06070 */
[----:B------:R-:W0:Y:S02]  /*0320*/  SHFL.DOWN PT, R10, R11, 0x8, 0x1f ;  /* 0x09001f000b0a7f89 */ /* 0x000e2400000e0000 */
[----:B0-----:R-:W-:-:S05]  /*0330*/  FADD R10, R11, R10 ;  /* 0x0000000a0b0a7221 */ /* 0x001fca0000000000 */
[----:B------:R-:W0:Y:S02]  /*0340*/  SHFL.DOWN PT, R13, R10, 0x4, 0x1f ;  /* 0x08801f000a0d7f89 */ /* 0x000e2400000e0000 */
[----:B0-----:R-:W-:Y:S01]  /*0350*/  FADD R12, R10, R13 ;  /* 0x0000000d0a0c7221 */ /* 0x001fe20000000000 */
[----:B------:R-:W-:-:S04]  /*0360*/  SHF.R.U32.HI R10, RZ, 0x3, R9 ;  /* 0x00000003ff0a7819 */ /* 0x000fc80000011609 */
[----:B------:R-:W0:Y:S02]  /*0370*/  SHFL.DOWN PT, R13, R12, 0x2, 0x1f ;  /* 0x08401f000c0d7f89 */ /* 0x000e2400000e0000 */
[----:B0-----:R-:W-:Y:S01]  /*0380*/  FADD R15, R12, R13 ;  /* 0x0000000d0c0f7221 */ /* 0x001fe20000000000 */
[----:B------:R-:W-:Y:S02]  /*0390*/  LOP3.LUT P1, R13, R9, 0x1f, RZ, 0xc0, !PT ;  /* 0x0000001f090d7812 */ /* 0x000fe4000782c0ff */
[----:B------:R-:W-:Y:S01]  /*03a0*/  LOP3.LUT R12, R10, 0x7c, RZ, 0xc0, !PT ;  /* 0x0000007c0a0c7812 */ /* 0x000fe200078ec0ff */
[----:B------:R-:W-:Y:S01]  /*03b0*/  HFMA2 R10, -RZ, RZ, 0, 0 ;  /* 0x00000000ff0a7431 */ /* 0x000fe200000001ff */
[----:B------:R-:W0:Y:S01]  /*03c0*/  SHFL.DOWN PT, R16, R15, 0x1, 0x1f ;  /* 0x08201f000f107f89 */ /* 0x000e2200000e0000 */
[----:B------:R-:W-:Y:S01]  /*03d0*/  LEA R11, R13, UR4, 0x2 ;  /* 0x000000040d0b7c11 */ /* 0x000fe2000f8e10ff */
[----:B0-----:R-:W-:-:S07]  /*03e0*/  FADD R17, R15, R16 ;  /* 0x000000100f117221 */ /* 0x001fce0000000000 */
[----:B------:R0:W-:Y:S01]  /*03f0*/  @!P1 STS [R12+UR4], R17 ;  /* 0x000000110c009988 */ /* 0x0001e20008000804 */
[----:B------:R-:W-:Y:S01]  /*0400*/  BAR.SYNC.DEFER_BLOCKING 0x0 ;  /* 0x0000000000007b1d */ /* 0x000fe20000010000 */
[----:B------:R-:W-:-:S05]  /*0410*/  ISETP.GT.U32.AND P1, PT, R9, 0x1f, PT ;  /* 0x0000001f0900780c */ /* 0x000fca0003f24070 */
[----:B------:R0:W1:Y:S08]  /*0420*/  @!P0 LDS R10, [R11] ;  /* 0x000000000b0a8984 */ /* 0x0000700000000800 */
[----:B0-----:R-:W-:Y:S05]  /*0430*/  @P1 BRA `(.L_x_10) ;  /* 0x0000000000301947 */ /* 0x001fea0003800000 */
[----:B------:R-:W-:-:S03]  /*0440*/  UMOV UR5, 0xffffffff ;  /* 0xffffffff00057882 */ /* 0x000fc60000000000 */
[----:B------:R-:W-:Y:S05]  /*0450*/  BRA.DIV UR5, `(.L_x_11) ;  /* 0x0000000605687947 */ /* 0x000fea000b800000 */
[----:B-1----:R-:W0:Y:S02]  /*0460*/  SHFL.DOWN PT, R17, R10, 0x10, 0x1f ;  /* 0x0a001f000a117f89 */ /* 0x002e2400000e0000 */
[----:B0-----:R-:W-:-:S05]  /*0470*/  FADD R17, R10, R17 ;  /* 0x000000110a117221 */ /* 0x001fca0000000000 */
[----:B------:R-:W0:Y:S02]  /*0480*/  SHFL.DOWN PT, R18, R17, 0x8, 0x1f ;  /* 0x09001f0011127f89 */ /* 0x000e2400000e0000 */
[----:B0-----:R-:W-:-:S05]  /*0490*/  FADD R18, R17, R18 ;  /* 0x0000001211127221 */ /* 0x001fca0000000000 */
[----:B------:R-:W0:Y:S02]  /*04a0*/  SHFL.DOWN PT, R19, R18, 0x4, 0x1f ;  /* 0x08801f0012137f89 */ /* 0x000e2400000e0000 */
[----:B0-----:R-:W-:-:S05]  /*04b0*/  FADD R19, R18, R19 ;  /* 0x0000001312137221 */ /* 0x001fca0000000000 */
[----:B------:R-:W0:Y:S02]  /*04c0*/  SHFL.DOWN PT, R20, R19, 0x2, 0x1f ;  /* 0x08401f0013147f89 */ /* 0x000e2400000e0000 */
[----:B0-----:R-:W-:-:S05]  /*04d0*/  FADD R20, R19, R20 ;  /* 0x0000001413147221 */ /* 0x001fca0000000000 */
[----:B------:R0:W1:Y:S02]  /*04e0*/  SHFL.DOWN PT, R21, R20, 0x1, 0x1f ;  /* 0x08201f0014157f89 */ /* 0x00006400000e0000 */
.L_x_23:
[----:B-1----:R-:W-:-:S07]  /*04f0*/  FADD R10, R20, R21 ;  /* 0x00000015140a7221 */ /* 0x002fce0000000000 */
.L_x_10:
[----:B------:R-:W-:Y:S05]  /*0500*/  BSYNC B0 ;  /* 0x0000000000007941 */ /* 0x000fea0003800000 */
.L_x_9:
[----:B------:R-:W-:Y:S01]  /*0510*/  UMOV UR5, 0xffffffff ;  /* 0xffffffff00057882 */ /* 0x000fe20000000000 */
[----:B------:R-:W-:Y:S02]  /*0520*/  ISETP.NE.AND P2, PT, R13, RZ, PT ;  /* 0x000000ff0d00720c */ /* 0x000fe40003f45270 */
[----:B------:R-:W-:Y:S11]  /*0530*/  BRA.DIV UR5, `(.L_x_12) ;  /* 0x0000000605c07947 */ /* 0x000ff6000b800000 */
[----:B------:R-:W2:Y:S02]  /*0540*/  SHFL.DOWN PT, R13, R0, 0x10, 0x1f ;  /* 0x0a001f00000d7f89 */ /* 0x000ea400000e0000 */
[----:B--2---:R-:W-:-:S05]  /*0550*/  FADD R13, R13, R0 ;  /* 0x000000000d0d7221 */ /* 0x004fca0000000000 */
[----:B------:R-:W2:Y:S02]  /*0560*/  SHFL.DOWN PT, R18, R13, 0x8, 0x1f ;  /* 0x09001f000d127f89 */ /* 0x000ea400000e0000 */
[----:B--2---:R-:W-:-:S05]  /*0570*/  FADD R18, R13, R18 ;  /* 0x000000120d127221 */ /* 0x004fca0000000000 */
[----:B------:R-:W2:Y:S02]  /*0580*/  SHFL.DOWN PT, R17, R18, 0x4, 0x1f ;  /* 0x08801f0012117f89 */ /* 0x000ea400000e0000 */
[----:B--2---:R-:W-:-:S05]  /*0590*/  FADD R17, R18, R17 ;  /* 0x0000001112117221 */ /* 0x004fca0000000000 */
[----:B0-----:R-:W0:Y:S02]  /*05a0*/  SHFL.DOWN PT, R20, R17, 0x2, 0x1f ;  /* 0x08401f0011147f89 */ /* 0x001e2400000e0000 */
[----:B0-----:R-:W-:-:S05]  /*05b0*/  FADD R20, R17, R20 ;  /* 0x0000001411147221 */ /* 0x001fca0000000000 */
[----:B------:R0:W2:Y:S02]  /*05c0*/  SHFL.DOWN PT, R19, R20, 0x1, 0x1f ;  /* 0x08201f0014137f89 */ /* 0x0000a400000e0000 */
.L_x_30:
[----:B--2---:R-:W-:Y:S01]  /*05d0*/  FADD R19, R20, R19 ;  /* 0x0000001314137221 */ /* 0x004fe20000000000 */
[----:B------:R-:W-:Y:S05]  /*05e0*/  WARPSYNC.ALL ;  /* 0x0000000000007948 */ /* 0x000fea0003800000 */
[----:B------:R2:W-:Y:S01]  /*05f0*/  @!P2 STS [R12+UR4], R19 ;  /* 0x000000130c00a988 */ /* 0x0005e20008000804 */
[----:B------:R-:W-:Y:S01]  /*0600*/  IMAD.MOV.U32 R0, RZ, RZ, RZ ;  /* 0x000000ffff007224 */ /* 0x000fe200078e00ff */
[----:B------:R-:W-:Y:S06]  /*0610*/  BAR.SYNC.DEFER_BLOCKING 0x0 ;  /* 0x0000000000007b1d */ /* 0x000fec0000010000 */
[----:B------:R2:W3:Y:S01]  /*0620*/  @!P0 LDS R0, [R11] ;  /* 0x000000000b008984 */ /* 0x0004e20000000800 */
[----:B------:R-:W-:Y:S05]  /*0630*/  @P1 BRA `(.L_x_13) ;  /* 0x0000000000381947 */ /* 0x000fea0003800000 */
[----:B------:R-:W-:-:S03]  /*0640*/  UMOV UR5, 0xffffffff ;  /* 0xffffffff00057882 */ /* 0x000fc60000000000 */
[----:B------:R-:W-:Y:S05]  /*0650*/  BRA.DIV UR5, `(.L_x_14) ;  /* 0x0000000a051c7947 */ /* 0x000fea000b800000 */
[----:B--23--:R-:W2:Y:S02]  /*0660*/  SHFL.DOWN PT, R11, R0, 0x10, 0x1f ;  /* 0x0a001f00000b7f89 */ /* 0x00cea400000e0000 */
[----:B--2---:R-:W-:-:S05]  /*0670*/  FADD R11, R11, R0 ;  /* 0x000000000b0b7221 */ /* 0x004fca0000000000 */
[----:B------:R-:W2:Y:S02]  /*0680*/  SHFL.DOWN PT, R12, R11, 0x8, 0x1f ;  /* 0x09001f000b0c7f89 */ /* 0x000ea400000e0000 */
[----:B--2---:R-:W-:-:S05]  /*0690*/  FADD R12, R11, R12 ;  /* 0x0000000c0b0c7221 */ /* 0x004fca0000000000 */
[----:B------:R-:W2:Y:S02]  /*06a0*/  SHFL.DOWN PT, R13, R12, 0x4, 0x1f ;  /* 0x08801f000c0d7f89 */ /* 0x000ea400000e0000 */
[----:B--2---:R-:W-:-:S05]  /*06b0*/  FADD R13, R12, R13 ;  /* 0x0000000d0c0d7221 */ /* 0x004fca0000000000 */
[----:B------:R-:W2:Y:S02]  /*06c0*/  SHFL.DOWN PT, R18, R13, 0x2, 0x1f ;  /* 0x08401f000d127f89 */ /* 0x000ea400000e0000 */
[----:B--2---:R-:W-:-:S05]  /*06d0*/  FADD R18, R13, R18 ;  /* 0x000000120d127221 */ /* 0x004fca0000000000 */
[----:B------:R2:W3:Y:S02]  /*06e0*/  SHFL.DOWN PT, R17, R18, 0x1, 0x1f ;  /* 0x08201f0012117f89 */ /* 0x0004e400000e0000 */
.L_x_36:
[----:B------:R-:W-:Y:S01]  /*06f0*/  ISETP.NE.AND P0, PT, R9, RZ, PT ;  /* 0x000000ff0900720c */ /* 0x000fe20003f05270 */
[----:B---3--:R-:W-:-:S12]  /*0700*/  FADD R11, R18, R17 ;  /* 0x00000011120b7221 */ /* 0x008fd80000000000 */
[----:B-1----:R4:W-:Y:S02]  /*0710*/  @!P0 STS.64 [UR4+0x80], R10 ;  /* 0x0000800aff008988 */ /* 0x0029e40008000a04 */
.L_x_13:
[----:B------:R-:W-:Y:S05]  /*0720*/  WARPSYNC.ALL ;  /* 0x0000000000007948 */ /* 0x000fea0003800000 */
[----:B------:R-:W-:Y:S02]  /*0730*/  ISETP.GE.AND P3, PT, R9, UR10, PT ;  /* 0x0000000a09007c0c */ /* 0x000fe4000bf66270 */
[----:B---3--:R-:W-:Y:S01]  /*0740*/  I2FP.F32.S32 R0, UR10 ;  /* 0x0000000a00007c45 */ /* 0x008fe20008201400 */
[----:B------:R-:W-:Y:S03]  /*0750*/  BAR.SYNC.DEFER_BLOCKING 0x0 ;  /* 0x0000000000007b1d */ /* 0x000fe60000010000 */
[----:B-1--4-:R-:W-:-:S04]  /*0760*/  IADD3 R10, PT, PT, R0, 0x1800000, RZ ;  /* 0x01800000000a7810 */ /* 0x012fc80007ffe0ff */
[----:B------:R-:W-:-:S04]  /*0770*/  LOP3.LUT R10, R10, 0x7f800000, RZ, 0xc0, !PT ;  /* 0x7f8000000a0a7812 */ /* 0x000fc800078ec0ff */
[----:B------:R-:W-:-:S13]  /*0780*/  ISETP.GT.U32.AND P0, PT, R10, 0x1ffffff, PT ;  /* 0x01ffffff0a00780c */ /* 0x000fda0003f04070 */
[----:B------:R-:W-:Y:S05]  /*0790*/  @P0 BRA `(.L_x_15) ;  /* 0x00000000000c0947 */ /* 0x000fea0003800000 */
[----:B------:R-:W-:-:S07]  /*07a0*/  MOV R10, 0x7c0 ;  /* 0x000007c0000a7802 */ /* 0x000fce0000000f00 */
[----:B0-2--5:R-:W-:Y:S05]  /*07b0*/  CALL.REL.NOINC `($__internal_0_$__cuda_sm20_rcp_rn_f32_slowpath) ;  /* 0x0000000800587944 */ /* 0x025fea0003c00000 */
[----:B------:R-:W-:Y:S05]  /*07c0*/  BRA `(.L_x_16) ;  /* 0x0000000000107947 */ /* 0x000fea0003800000 */
.L_x_15:
[----:B------:R-:W1:Y:S02]  /*07d0*/  MUFU.RCP R15, R0 ;  /* 0x00000000000f7308 */ /* 0x000e640000001000 */
[----:B-1----:R-:W-:-:S04]  /*07e0*/  FFMA R10, R0, R15, -1 ;  /* 0xbf800000000a7423 */ /* 0x002fc8000000000f */
[----:B------:R-:W-:-:S04]  /*07f0*/  FADD.FTZ R10, -R10, -RZ ;  /* 0x800000ff0a0a7221 */ /* 0x000fc80000010100 */
[----:B------:R-:W-:-:S07]  /*0800*/  FFMA R15, R15, R10, R15 ;  /* 0x0000000a0f0f7223 */ /* 0x000fce000000000f */
.L_x_16:
[----:B------:R-:W-:Y:S05]  /*0810*/  @P3 EXIT ;  /* 0x000000000000394d */ /* 0x000fea0003800000 */
[----:B------:R-:W1:Y:S01]  /*0820*/  S2UR UR5, SR_CgaCtaId ;  /* 0x00000000000579c3 */ /* 0x000e620000008800 */
[----:B------:R-:W-:Y:S01]  /*0830*/  UMOV UR4, 0x400 ;  /* 0x0000040000047882 */ /* 0x000fe20000000000 */
[----:B------:R-:W3:Y:S06]  /*0840*/  LDCU UR6, c[0x0][0x3b0] ;  /* 0x00007600ff0677ac */ /* 0x000eec0008000800 */
[----:B--2---:R-:W2:Y:S01]  /*0850*/  LDC.64 R12, c[0x0][0x390] ;  /* 0x0000e400ff0c7b82 */ /* 0x004ea20000000a00 */
[----:B-1----:R-:W-:-:S09]  /*0860*/  ULEA UR4, UR5, UR4, 0x18 ;  /* 0x0000000405047291 */ /* 0x002fd2000f8ec0ff */
[----:B------:R-:W1:Y:S02]  /*0870*/  LDS.64 R10, [UR4+0x80] ;  /* 0x00008004ff0a7984 */ /* 0x000e640008000a00 */
[----:B------:R-:W4:Y:S02]  /*0880*/  LDCU.64 UR4, c[0x0][0x3a8] ;  /* 0x00007500ff0477ac */ /* 0x000f240008000a00 */
[----:B-1234-:R-:W-:-:S07]  /*0890*/  FMUL R10, R15, R10 ;  /* 0x0000000a0f0a7220 */ /* 0x01efce0000400000 */
.L_x_17:
[----:B-1----:R-:W-:-:S04]  /*08a0*/  IMAD.WIDE R16, R9, 0x4, R2 ;  /* 0x0000000409107825 */ /* 0x002fc800078e0202 */
[C---:B------:R-:W-:Y:S02]  /*08b0*/  IMAD.WIDE R18, R9.reuse, 0x4, R4 ;  /* 0x0000000409127825 */ /* 0x040fe400078e0204 */
[----:B------:R1:W2:Y:S02]  /*08c0*/  LDG.E.CONSTANT R17, desc[UR8][R16.64] ;  /* 0x0000000810117981 */ /* 0x0002a4000c1e9900 */
[----:B0-----:R-:W-:Y:S02]  /*08d0*/  IMAD.WIDE R20, R9, 0x4, R12 ;  /* 0x0000000409147825 */ /* 0x001fe400078e020c */
[----:B------:R-:W3:Y:S04]  /*08e0*/  LDG.E.CONSTANT R19, desc[UR8][R18.64] ;  /* 0x0000000812137981 */ /* 0x000ee8000c1e9900 */
[----:B------:R-:W3:Y:S01]  /*08f0*/  LDG.E.CONSTANT R20, desc[UR8][R20.64] ;  /* 0x0000000814147981 */ /* 0x000ee2000c1e9900 */
[----:B------:R-:W-:-:S02]  /*0900*/  SHF.R.S32.HI R23, RZ, 0x1f, R9 ;  /* 0x0000001fff177819 */ /* 0x000fc40000011409 */
[C---:B------:R-:W-:Y:S02]  /*0910*/  IADD3 R22, P0, PT, R8.reuse, R9, RZ ;  /* 0x0000000908167210 */ /* 0x040fe40007f1e0ff */
[----:B------:R-:W-:Y:S02]  /*0920*/  IADD3 R9, PT, PT, R9, UR7, RZ ;  /* 0x0000000709097c10 */ /* 0x000fe4000fffe0ff */
[----:B------:R-:W-:Y:S02]  /*0930*/  LEA.HI.X.SX32 R23, R8, R23, 0x1, P0 ;  /* 0x0000001708177211 */ /* 0x000fe400000f0eff */
[----:B-1----:R-:W-:Y:S01]  /*0940*/  LEA R16, P0, R22, UR4, 0x2 ;  /* 0x0000000416107c11 */ /* 0x002fe2000f8010ff */
[----:B--2--5:R-:W-:-:S03]  /*0950*/  FADD R0, -R6, R17 ;  /* 0x0000001106007221 */ /* 0x024fc60000000100 */
[----:B------:R-:W-:Y:S02]  /*0960*/  LEA.HI.X R17, R22, UR5, R23, 0x2, P0 ;  /* 0x0000000516117c11 */ /* 0x000fe400080f1417 */
[----:B------:R-:W-:Y:S01]  /*0970*/  ISETP.GE.AND P0, PT, R9, UR6, PT ;  /* 0x0000000609007c0c */ /* 0x000fe2000bf06270 */
[----:B------:R-:W-:Y:S01]  /*0980*/  FMUL R0, R7, R0 ;  /* 0x0000000007007220 */ /* 0x000fe20000400000 */
[----:B---3--:R-:W-:-:S03]  /*0990*/  FFMA R14, R19, R20, -R10 ;  /* 0x00000014130e7223 */ /* 0x008fc6000000080a */
[----:B------:R-:W-:-:S04]  /*09a0*/  FMUL R0, R0, R15 ;  /* 0x0000000f00007220 */ /* 0x000fc80000400000 */
[----:B------:R-:W-:-:S04]  /*09b0*/  FFMA R0, -R11, R0, R14 ;  /* 0x000000000b007223 */ /* 0x000fc8000000010e */
[----:B------:R-:W-:-:S05]  /*09c0*/  FMUL R19, R7, R0 ;  /* 0x0000000007137220 */ /* 0x000fca0000400000 */
[----:B------:R1:W-:Y:S01]  /*09d0*/  STG.E desc[UR8][R16.64], R19 ;  /* 0x0000001310007986 */ /* 0x0003e2000c101908 */
[----:B------:R-:W-:Y:S05]  /*09e0*/  @!P0 BRA `(.L_x_17) ;  /* 0xfffffffc00ac8947 */ /* 0x000fea000383ffff */
[----:B------:R-:W-:Y:S05]  /*09f0*/  EXIT ;  /* 0x000000000000794d */ /* 0x000fea0003800000 */
.L_x_11:
[----:B------:R-:W-:Y:S02]  /*0a00*/  HFMA2 R14, -RZ, RZ, 0, 9.5367431640625e-07 ;  /* 0x00000010ff0e7431 */ /* 0x000fe400000001ff */
[----:B-1----:R-:W-:Y:S01]  /*0a10*/  IMAD.MOV.U32 R23, RZ, RZ, R10 ;  /* 0x000000ffff177224 */ /* 0x002fe200078e000a */
[----:B------:R-:W-:Y:S01]  /*0a20*/  MOV R15, 0x1f ;  /* 0x0000001f000f7802 */ /* 0x000fe20000000f00 */
[----:B------:R-:W-:-:S07]  /*0a30*/  IMAD.MOV.U32 R16, RZ, RZ, -0x1 ;  /* 0xffffffffff107424 */ /* 0x000fce00078e00ff */
[----:B-----5:R-:W-:Y:S05]  /*0a40*/  WARPSYNC.COLLECTIVE R16, `(.L_x_18) ;  /* 0x0000000010087348 */ /* 0x020fea0003c00000 */
[----:B------:R0:W1:Y:S02]  /*0a50*/  SHFL.DOWN P3, R21, R23, R14, R15 ;  /* 0x0800000e17157389 */ /* 0x000064000006000f */
[----:B01---5:R-:W-:Y:S05]  /*0a60*/  ENDCOLLECTIVE ;  /* 0x000000000000791b */ /* 0x023fea0003800000 */
.L_x_18:
[----:B------:R-:W-:Y:S01]  /*0a70*/  IMAD.MOV.U32 R14, RZ, RZ, 0x8 ;  /* 0x00000008ff0e7424 */ /* 0x000fe200078e00ff */
[----:B------:R-:W-:-:S05]  /*0a80*/  MOV R17, R21 ;  /* 0x0000001500117202 */ /* 0x000fca0000000f00 */
[----:B------:R-:W-:-:S05]  /*0a90*/  FADD R17, R10, R17 ;  /* 0x000000110a117221 */ /* 0x000fca0000000000 */
[----:B------:R-:W-:-:S07]  /*0aa0*/  MOV R23, R17 ;  /* 0x0000001100177202 */ /* 0x000fce0000000f00 */
[----:B------:R-:W-:Y:S05]  /*0ab0*/  WARPSYNC.COLLECTIVE R16, `(.L_x_19) ;  /* 0x0000000010087348 */ /* 0x000fea0003c00000 */
[----:B------:R0:W1:Y:S02]  /*0ac0*/  SHFL.DOWN P3, R21, R23, R14, R15 ;  /* 0x0800000e17157389 */ /* 0x000064000006000f */
[----:B01----:R-:W-:Y:S05]  /*0ad0*/  ENDCOLLECTIVE ;  /* 0x000000000000791b */ /* 0x003fea0003800000 */
.L_x_19:
[----:B------:R-:W-:Y:S01]  /*0ae0*/  IMAD.MOV.U32 R14, RZ, RZ, 0x4 ;  /* 0x00000004ff0e7424 */ /* 0x000fe200078e00ff */
[----:B------:R-:W-:-:S05]  /*0af0*/  MOV R18, R21 ;  /* 0x0000001500127202 */ /* 0x000fca0000000f00 */
[----:B------:R-:W-:-:S05]  /*0b00*/  FADD R18, R17, R18 ;  /* 0x0000001211127221 */ /* 0x000fca0000000000 */
[----:B------:R-:W-:-:S07]  /*0b10*/  MOV R23, R18 ;  /* 0x0000001200177202 */ /* 0x000fce0000000f00 */
[----:B------:R-:W-:Y:S05]  /*0b20*/  WARPSYNC.COLLECTIVE R16, `(.L_x_20) ;  /* 0x0000000010087348 */ /* 0x000fea0003c00000 */
[----:B------:R0:W1:Y:S02]  /*0b30*/  SHFL.DOWN P3, R21, R23, R14, R15 ;  /* 0x0800000e17157389 */ /* 0x000064000006000f */
[----:B01----:R-:W-:Y:S05]  /*0b40*/  ENDCOLLECTIVE ;  /* 0x000000000000791b */ /* 0x003fea0003800000 */
.L_x_20:
[----:B------:R-:W-:Y:S01]  /*0b50*/  IMAD.MOV.U32 R14, RZ, RZ, 0x2 ;  /* 0x00000002ff0e7424 */ /* 0x000fe200078e00ff */
[----:B------:R-:W-:-:S05]  /*0b60*/  MOV R19, R21 ;  /* 0x0000001500137202 */ /* 0x000fca0000000f00 */
[----:B------:R-:W-:-:S05]  /*0b70*/  FADD R19, R18, R19 ;  /* 0x0000001312137221 */ /* 0x000fca0000000000 */
[----:B------:R-:W-:-:S07]  /*0b80*/  MOV R23, R19 ;  /* 0x0000001300177202 */ /* 0x000fce0000000f00 */
[----:B------:R-:W-:Y:S05]  /*0b90*/  WARPSYNC.COLLECTIVE R16, `(.L_x_21) ;  /* 0x0000000010087348 */ /* 0x000fea0003c00000 */
[----:B------:R0:W1:Y:S02]  /*0ba0*/  SHFL.DOWN P3, R21, R23, R14, R15 ;  /* 0x0800000e17157389 */ /* 0x000064000006000f */
[----:B01----:R-:W-:Y:S05]  /*0bb0*/  ENDCOLLECTIVE ;  /* 0x000000000000791b */ /* 0x003fea0003800000 */
.L_x_21:
[----:B------:R-:W-:Y:S01]  /*0bc0*/  IMAD.MOV.U32 R14, RZ, RZ, 0x1 ;  /* 0x00000001ff0e7424 */ /* 0x000fe200078e00ff */
[----:B------:R-:W-:-:S05]  /*0bd0*/  MOV R20, R21 ;  /* 0x0000001500147202 */ /* 0x000fca0000000f00 */
[----:B------:R-:W-:-:S05]  /*0be0*/  FADD R20, R19, R20 ;  /* 0x0000001413147221 */ /* 0x000fca0000000000 */
[----:B------:R-:W-:-:S07]  /*0bf0*/  MOV R23, R20 ;  /* 0x0000001400177202 */ /* 0x000fce0000000f00 */
[----:B------:R-:W-:Y:S05]  /*0c00*/  WARPSYNC.COLLECTIVE R16, `(.L_x_22) ;  /* 0x0000000010087348 */ /* 0x000fea0003c00000 */
[----:B------:R0:W1:Y:S02]  /*0c10*/  SHFL.DOWN P3, R21, R23, R14, R15 ;  /* 0x0800000e17157389 */ /* 0x000064000006000f */
[----:B01----:R-:W-:Y:S05]  /*0c20*/  ENDCOLLECTIVE ;  /* 0x000000000000791b */ /* 0x003fea0003800000 */
.L_x_22:
[----:B------:R-:W-:Y:S05]  /*0c30*/  BRA `(.L_x_23) ;  /* 0xfffffff8002c7947 */ /* 0x000fea000383ffff */
.L_x_12:
[----:B------:R-:W-:Y:S01]  /*0c40*/  HFMA2 R14, -RZ, RZ, 0, 9.5367431640625e-07 ;  /* 0x00000010ff0e7431 */ /* 0x000fe200000001ff */
[----:B------:R-:W-:Y:S01]  /*0c50*/  BSSY B0, `(.L_x_24) ;  /* 0x0000007000007945 */ /* 0x000fe20003800000 */
[----:B------:R-:W-:Y:S01]  /*0c60*/  MOV R23, R0 ;  /* 0x0000000000177202 */ /* 0x000fe20000000f00 */
[----:B------:R-:W-:Y:S01]  /*0c70*/  IMAD.MOV.U32 R15, RZ, RZ, 0x1f ;  /* 0x0000001fff0f7424 */ /* 0x000fe200078e00ff */
[----:B------:R-:W-:-:S07]  /*0c80*/  MOV R16, 0xffffffff ;  /* 0xffffffff00107802 */ /* 0x000fce0000000f00 */
[----:B01---5:R-:W-:Y:S05]  /*0c90*/  WARPSYNC.COLLECTIVE R16, `(.L_x_25) ;  /* 0x0000000010087348 */ /* 0x023fea0003c00000 */
[----:B------:R2:W3:Y:S02]  /*0ca0*/  SHFL.DOWN P3, R21, R23, R14, R15 ;  /* 0x0800000e17157389 */ /* 0x0004e4000006000f */
[----:B0123-5:R-:W-:Y:S05]  /*0cb0*/  ENDCOLLECTIVE ;  /* 0x000000000000791b */ /* 0x02ffea0003800000 */
.L_x_25:
[----:B------:R-:W-:Y:S05]  /*0cc0*/  BSYNC B0 ;  /* 0x0000000000007941 */ /* 0x000fea0003800000 */
.L_x_24:
[----:B------:R-:W-:Y:S01]  /*0cd0*/  MOV R13, R21 ;  /* 0x00000015000d7202 */ /* 0x000fe20000000f00 */
[----:B------:R-:W-:Y:S01]  /*0ce0*/  HFMA2 R14, -RZ, RZ, 0, 4.76837158203125e-07 ;  /* 0x00000008ff0e7431 */ /* 0x000fe200000001ff */
[----:B------:R-:W-:Y:S01]  /*0cf0*/  MOV R15, 0x1f ;  /* 0x0000001f000f7802 */ /* 0x000fe20000000f00 */
[----:B------:R-:W-:Y:S02]  /*0d00*/  IMAD.MOV.U32 R16, RZ, RZ, -0x1 ;  /* 0xffffffffff107424 */ /* 0x000fe400078e00ff */
[----:B------:R-:W-:-:S04]  /*0d10*/  FADD R13, R13, R0 ;  /* 0x000000000d0d7221 */ /* 0x000fc80000000000 */
[----:B------:R-:W-:-:S07]  /*0d20*/  IMAD.MOV.U32 R23, RZ, RZ, R13 ;  /* 0x000000ffff177224 */ /* 0x000fce00078e000d */
[----:B------:R-:W-:Y:S05]  /*0d30*/  WARPSYNC.COLLECTIVE R16, `(.L_x_26) ;  /* 0x0000000010087348 */ /* 0x000fea0003c00000 */
[----:B------:R0:W1:Y:S02]  /*0d40*/  SHFL.DOWN P3, R21, R23, R14, R15 ;  /* 0x0800000e17157389 */ /* 0x000064000006000f */
[----:B01----:R-:W-:Y:S05]  /*0d50*/  ENDCOLLECTIVE ;  /* 0x000000000000791b */ /* 0x003fea0003800000 */
.L_x_26:
[----:B------:R-:W-:Y:S01]  /*0d60*/  IMAD.MOV.U32 R14, RZ, RZ, 0x4 ;  /* 0x00000004ff0e7424 */ /* 0x000fe200078e00ff */
[----:B------:R-:W-:-:S05]  /*0d70*/  MOV R18, R21 ;  /* 0x0000001500127202 */ /* 0x000fca0000000f00 */
[----:B------:R-:W-:-:S05]  /*0d80*/  FADD R18, R13, R18 ;  /* 0x000000120d127221 */ /* 0x000fca0000000000 */
[----:B------:R-:W-:-:S07]  /*0d90*/  MOV R23, R18 ;  /* 0x0000001200177202 */ /* 0x000fce0000000f00 */
[----:B------:R-:W-:Y:S05]  /*0da0*/  WARPSYNC.COLLECTIVE R16, `(.L_x_27) ;  /* 0x0000000010087348 */ /* 0x000fea0003c00000 */
[----:B------:R0:W1:Y:S02]  /*0db0*/  SHFL.DOWN P3, R21, R23, R14, R15 ;  /* 0x0800000e17157389 */ /* 0x000064000006000f */
[----:B01----:R-:W-:Y:S05]  /*0dc0*/  ENDCOLLECTIVE ;  /* 0x000000000000791b */ /* 0x003fea0003800000 */
.L_x_27:
[----:B------:R-:W-:Y:S01]  /*0dd0*/  IMAD.MOV.U32 R14, RZ, RZ, 0x2 ;  /* 0x00000002ff0e7424 */ /* 0x000fe200078e00ff */
[----:B------:R-:W-:-:S05]  /*0de0*/  MOV R17, R21 ;  /* 0x0000001500117202 */ /* 0x000fca0000000f00 */
[----:B------:R-:W-:-:S05]  /*0df0*/  FADD R17, R18, R17 ;  /* 0x0000001112117221 */ /* 0x000fca0000000000 */
[----:B------:R-:W-:-:S07]  /*0e00*/  MOV R23, R17 ;  /* 0x0000001100177202 */ /* 0x000fce0000000f00 */
[----:B------:R-:W-:Y:S05]  /*0e10*/  WARPSYNC.COLLECTIVE R16, `(.L_x_28) ;  /* 0x0000000010087348 */ /* 0x000fea0003c00000 */
[----:B------:R0:W1:Y:S02]  /*0e20*/  SHFL.DOWN P3, R21, R23, R14, R15 ;  /* 0x0800000e17157389 */ /* 0x000064000006000f */
[----:B01----:R-:W-:Y:S05]  /*0e30*/  ENDCOLLECTIVE ;  /* 0x000000000000791b */ /* 0x003fea0003800000 */
.L_x_28:
[----:B------:R-:W-:Y:S01]  /*0e40*/  IMAD.MOV.U32 R14, RZ, RZ, 0x1 ;  /* 0x00000001ff0e7424 */ /* 0x000fe200078e00ff */
[----:B------:R-:W-:-:S05]  /*0e50*/  MOV R20, R21 ;  /* 0x0000001500147202 */ /* 0x000fca0000000f00 */
[----:B------:R-:W-:-:S05]  /*0e60*/  FADD R20, R17, R20 ;  /* 0x0000001411147221 */ /* 0x000fca0000000000 */
[----:B------:R-:W-:-:S07]  /*0e70*/  MOV R23, R20 ;  /* 0x0000001400177202 */ /* 0x000fce0000000f00 */
[----:B------:R-:W-:Y:S05]  /*0e80*/  WARPSYNC.COLLECTIVE R16, `(.L_x_29) ;  /* 0x0000000010087348 */ /* 0x000fea0003c00000 */
[----:B------:R0:W1:Y:S02]  /*0e90*/  SHFL.DOWN P3, R21, R23, R14, R15 ;  /* 0x0800000e17157389 */ /* 0x000064000006000f */
[----:B01----:R-:W-:Y:S05]  /*0ea0*/  ENDCOLLECTIVE ;  /* 0x000000000000791b */ /* 0x003fea0003800000 */
.L_x_29:
[----:B------:R-:W-:Y:S01]  /*0eb0*/  MOV R19, R21 ;  /* 0x0000001500137202 */ /* 0x000fe20000000f00 */
[----:B------:R-:W-:Y:S06]  /*0ec0*/  BRA `(.L_x_30) ;  /* 0xfffffff400c07947 */ /* 0x000fec000383ffff */
.L_x_14:
[----:B------:R-:W-:Y:S01]  /*0ed0*/  HFMA2 R15, -RZ, RZ, 0, 1.847743988037109375e-06 ;  /* 0x0000001fff0f7431 */ /* 0x000fe200000001ff */
[----:B---3--:R-:W-:Y:S01]  /*0ee0*/  MOV R23, R0 ;  /* 0x0000000000177202 */ /* 0x008fe20000000f00 */
[----:B------:R-:W-:Y:S01]  /*0ef0*/  IMAD.MOV.U32 R14, RZ, RZ, 0x10 ;  /* 0x00000010ff0e7424 */ /* 0x000fe200078e00ff */
[----:B------:R-:W-:-:S07]  /*0f00*/  MOV R16, 0xffffffff ;  /* 0xffffffff00107802 */ /* 0x000fce0000000f00 */
[----:B012--5:R-:W-:Y:S05]  /*0f10*/  WARPSYNC.COLLECTIVE R16, `(.L_x_31) ;  /* 0x0000000010087348 */ /* 0x027fea0003c00000 */
[----:B------:R3:W4:Y:S02]  /*0f20*/  SHFL.DOWN P3, R21, R23, R14, R15 ;  /* 0x0800000e17157389 */ /* 0x000724000006000f */
[----:B012345:R-:W-:Y:S05]  /*0f30*/  ENDCOLLECTIVE ;  /* 0x000000000000791b */ /* 0x03ffea0003800000 */
.L_x_31:
[----:B------:R-:W-:Y:S02]  /*0f40*/  HFMA2 R14, -RZ, RZ, 0, 4.76837158203125e-07 ;  /* 0x00000008ff0e7431 */ /* 0x000fe400000001ff */
[----:B------:R-:W-:-:S04]  /*0f50*/  IMAD.MOV.U32 R11, RZ, RZ, R21 ;  /* 0x000000ffff0b7224 */ /* 0x000fc800078e0015 */
[----:B------:R-:W-:-:S05]  /*0f60*/  FADD R11, R11, R0 ;  /* 0x000000000b0b7221 */ /* 0x000fca0000000000 */
[----:B------:R-:W-:-:S07]  /*0f70*/  MOV R23, R11 ;  /* 0x0000000b00177202 */ /* 0x000fce0000000f00 */
[----:B------:R-:W-:Y:S05]  /*0f80*/  WARPSYNC.COLLECTIVE R16, `(.L_x_32) ;  /* 0x0000000010087348 */ /* 0x000fea0003c00000 */
[----:B------:R0:W1:Y:S02]  /*0f90*/  SHFL.DOWN P3, R21, R23, R14, R15 ;  /* 0x0800000e17157389 */ /* 0x000064000006000f */
[----:B01----:R-:W-:Y:S05]  /*0fa0*/  ENDCOLLECTIVE ;  /* 0x000000000000791b */ /* 0x003fea0003800000 */
.L_x_32:
[----:B------:R-:W-:Y:S02]  /*0fb0*/  HFMA2 R14, -RZ, RZ, 0, 2.384185791015625e-07 ;  /* 0x00000004ff0e7431 */ /* 0x000fe400000001ff */
[----:B------:R-:W-:-:S04]  /*0fc0*/  IMAD.MOV.U32 R12, RZ, RZ, R21 ;  /* 0x000000ffff0c7224 */ /* 0x000fc800078e0015 */
[----:B------:R-:W-:-:S05]  /*0fd0*/  FADD R12, R11, R12 ;  /* 0x0000000c0b0c7221 */ /* 0x000fca0000000000 */
[----:B------:R-:W-:-:S07]  /*0fe0*/  MOV R23, R12 ;  /* 0x0000000c00177202 */ /* 0x000fce0000000f00 */
[----:B------:R-:W-:Y:S05]  /*0ff0*/  WARPSYNC.COLLECTIVE R16, `(.L_x_33) ;  /* 0x0000000010087348 */ /* 0x000fea0003c00000 */
[----:B------:R0:W1:Y:S02]  /*1000*/  SHFL.DOWN P3, R21, R23, R14, R15 ;  /* 0x0800000e17157389 */ /* 0x000064000006000f */
[----:B01----:R-:W-:Y:S05]  /*1010*/  ENDCOLLECTIVE ;  /* 0x000000000000791b */ /* 0x003fea0003800000 */
.L_x_33:
[----:B------:R-:W-:Y:S02]  /*1020*/  HFMA2 R14, -RZ, RZ, 0, 1.1920928955078125e-07 ;  /* 0x00000002ff0e7431 */ /* 0x000fe400000001ff */
[----:B------:R-:W-:-:S04]  /*1030*/  IMAD.MOV.U32 R13, RZ, RZ, R21 ;  /* 0x000000ffff0d7224 */ /* 0x000fc800078e0015 */
[----:B------:R-:W-:-:S05]  /*1040*/  FADD R13, R12, R13 ;  /* 0x0000000d0c0d7221 */ /* 0x000fca0000000000 */
[----:B------:R-:W-:-:S07]  /*1050*/  MOV R23, R13 ;  /* 0x0000000d00177202 */ /* 0x000fce0000000f00 */
[----:B------:R-:W-:Y:S05]  /*1060*/  WARPSYNC.COLLECTIVE R16, `(.L_x_34) ;  /* 0x0000000010087348 */ /* 0x000fea0003c00000 */
[----:B------:R0:W1:Y:S02]  /*1070*/  SHFL.DOWN P3, R21, R23, R14, R15 ;  /* 0x0800000e17157389 */ /* 0x000064000006000f */
[----:B01----:R-:W-:Y:S05]  /*1080*/  ENDCOLLECTIVE ;  /* 0x000000000000791b */ /* 0x003fea0003800000 */
.L_x_34:
[----:B------:R-:W-:Y:S02]  /*1090*/  HFMA2 R14, -RZ, RZ, 0, 5.9604644775390625e-08 ;  /* 0x00000001ff0e7431 */ /* 0x000fe400000001ff */
[----:B------:R-:W-:-:S04]  /*10a0*/  IMAD.MOV.U32 R18, RZ, RZ, R21 ;  /* 0x000000ffff127224 */ /* 0x000fc800078e0015 */
[----:B------:R-:W-:-:S05]  /*10b0*/  FADD R18, R13, R18 ;  /* 0x000000120d127221 */ /* 0x000fca0000000000 */
[----:B------:R-:W-:-:S07]  /*10c0*/  MOV R23, R18 ;  /* 0x0000001200177202 */ /* 0x000fce0000000f00 */
[----:B------:R-:W-:Y:S05]  /*10d0*/  WARPSYNC.COLLECTIVE R16, `(.L_x_35) ;  /* 0x0000000010087348 */ /* 0x000fea0003c00000 */
[----:B------:R0:W1:Y:S02]  /*10e0*/  SHFL.DOWN P3, R21, R23, R14, R15 ;  /* 0x0800000e17157389 */ /* 0x000064000006000f */
[----:B01----:R-:W-:Y:S05]  /*10f0*/  ENDCOLLECTIVE ;  /* 0x000000000000791b */ /* 0x003fea0003800000 */
.L_x_35:
[----:B------:R-:W-:Y:S01]  /*1100*/  IMAD.MOV.U32 R17, RZ, RZ, R21 ;  /* 0x000000ffff117224 */ /* 0x000fe200078e0015 */
[----:B------:R-:W-:Y:S06]  /*1110*/  BRA `(.L_x_36) ;  /* 0xfffffff400747947 */ /* 0x000fec000383ffff */
        .weak           $__internal_0_$__cuda_sm20_rcp_rn_f32_slowpath
        .type           $__internal_0_$__cuda_sm20_rcp_rn_f32_slowpath,@function
        .size           $__internal_0_$__cuda_sm20_rcp_rn_f32_slowpath,(.L_x_41 - $__internal_0_$__cuda_sm20_rcp_rn_f32_slowpath)
$__internal_0_$__cuda_sm20_rcp_rn_f32_slowpath:
[----:B------:R-:W-:-:S04]  /*1120*/  SHF.L.U32 R11, R0, 0x1, RZ ;  /* 0x00000001000b7819 */ /* 0x000fc800000006ff */
[----:B------:R-:W-:-:S04]  /*1130*/  SHF.R.U32.HI R11, RZ, 0x18, R11 ;  /* 0x00000018ff0b7819 */ /* 0x000fc8000001160b */
[----:B------:R-:W-:-:S13]  /*1140*/  ISETP.NE.U32.AND P0, PT, R11, RZ, PT ;  /* 0x000000ff0b00720c */ /* 0x000fda0003f05070 */
[----:B------:R-:W-:Y:S05]  /*1150*/  @P0 BRA `(.L_x_37) ;  /* 0x00000000002c0947 */ /* 0x000fea0003800000 */
[----:B------:R-:W-:-:S04]  /*1160*/  SHF.L.U32 R11, R0, 0x1, RZ ;  /* 0x00000001000b7819 */ /* 0x000fc800000006ff */
[----:B------:R-:W-:-:S13]  /*1170*/  ISETP.NE.AND P0, PT, R11, RZ, PT ;  /* 0x000000ff0b00720c */ /* 0x000fda0003f05270 */
[----:B------:R0:W1:Y:S01]  /*1180*/  @!P0 MUFU.RCP R11, R0 ;  /* 0x00000000000b8308 */ /* 0x0000620000001000 */
[----:B------:R-:W-:Y:S05]  /*1190*/  @!P0 BRA `(.L_x_38) ;  /* 0x0000000000a48947 */ /* 0x000fea0003800000 */
[----:B------:R-:W-:-:S04]  /*11a0*/  FFMA R12, R0, 1.84467440737095516160e+19, RZ ;  /* 0x5f800000000c7823 */ /* 0x000fc800000000ff */
[----:B-1----:R-:W0:Y:S02]  /*11b0*/  MUFU.RCP R11, R12 ;  /* 0x0000000c000b7308 */ /* 0x002e240000001000 */
[----:B0-----:R-:W-:-:S04]  /*11c0*/  FFMA R0, R12, R11, -1 ;  /* 0xbf8000000c007423 */ /* 0x001fc8000000000b */
[----:B------:R-:W-:-:S04]  /*11d0*/  FADD.FTZ R0, -R0, -RZ ;  /* 0x800000ff00007221 */ /* 0x000fc80000010100 */
[----:B------:R-:W-:-:S04]  /*11e0*/  FFMA R0, R11, R0, R11 ;  /* 0x000000000b007223 */ /* 0x000fc8000000000b */
[----:B------:R-:W-:Y:S01]  /*11f0*/  FFMA R11, R0, 1.84467440737095516160e+19, RZ ;  /* 0x5f800000000b7823 */ /* 0x000fe200000000ff */
[----:B------:R-:W-:Y:S06]  /*1200*/  BRA `(.L_x_38) ;  /* 0x0000000000887947 */ /* 0x000fec0003800000 */
.L_x_37:
[----:B------:R-:W-:-:S05]  /*1210*/  VIADD R12, R11, 0xffffff03 ;  /* 0xffffff030b0c7836 */ /* 0x000fca0000000000 */
[----:B------:R-:W-:-:S13]  /*1220*/  ISETP.GT.U32.AND P0, PT, R12, 0x1, PT ;  /* 0x000000010c00780c */ /* 0x000fda0003f04070 */
[----:B------:R-:W-:Y:S05]  /*1230*/  @P0 BRA `(.L_x_39) ;  /* 0x0000000000780947 */ /* 0x000fea0003800000 */
[----:B------:R-:W-:Y:S02]  /*1240*/  LOP3.LUT R13, R0, 0x7fffff, RZ, 0xc0, !PT ;  /* 0x007fffff000d7812 */ /* 0x000fe400078ec0ff */
[----:B------:R-:W-:Y:S02]  /*1250*/  MOV R17, 0x3 ;  /* 0x0000000300117802 */ /* 0x000fe40000000f00 */
[----:B------:R-:W-:Y:S02]  /*1260*/  LOP3.LUT R13, R13, 0x3f800000, RZ, 0xfc, !PT ;  /* 0x3f8000000d0d7812 */ /* 0x000fe400078efcff */
[----:B------:R-:W-:Y:S02]  /*1270*/  SHF.L.U32 R18, R17, R12, RZ ;  /* 0x0000000c11127219 */ /* 0x000fe400000006ff */
[----:B------:R-:W0:Y:S02]  /*1280*/  MUFU.RCP R14, R13 ;  /* 0x0000000d000e7308 */ /* 0x000e240000001000 */
[----:B0-----:R-:W-:-:S04]  /*1290*/  FFMA R15, R13, R14, -1 ;  /* 0xbf8000000d0f7423 */ /* 0x001fc8000000000e */
[----:B------:R-:W-:-:S04]  /*12a0*/  FADD.FTZ R15, -R15, -RZ ;  /* 0x800000ff0f0f7221 */ /* 0x000fc80000010100 */
[CCC-:B------:R-:W-:Y:S01]  /*12b0*/  FFMA.RM R16, R14.reuse, R15.reuse, R14.reuse ;  /* 0x0000000f0e107223 */ /* 0x1c0fe2000000400e */
[----:B------:R-:W-:-:S04]  /*12c0*/  FFMA.RP R15, R14, R15, R14 ;  /* 0x0000000f0e0f7223 */ /* 0x000fc8000000800e */
[C---:B------:R-:W-:Y:S02]  /*12d0*/  LOP3.LUT R14, R16.reuse, 0x7fffff, RZ, 0xc0, !PT ;  /* 0x007fffff100e7812 */ /* 0x040fe400078ec0ff */
[----:B------:R-:W-:Y:S02]  /*12e0*/  FSETP.NEU.FTZ.AND P0, PT, R16, R15, PT ;  /* 0x0000000f1000720b */ /* 0x000fe40003f1d000 */
[----:B------:R-:W-:Y:S02]  /*12f0*/  LOP3.LUT R15, R14, 0x800000, RZ, 0xfc, !PT ;  /* 0x008000000e0f7812 */ /* 0x000fe400078efcff */
[----:B------:R-:W-:Y:S02]  /*1300*/  SEL R14, RZ, 0xffffffff, !P0 ;  /* 0xffffffffff0e7807 */ /* 0x000fe40004000000 */
[----:B------:R-:W-:Y:S02]  /*1310*/  LOP3.LUT R13, R18, R15, RZ, 0xc0, !PT ;  /* 0x0000000f120d7212 */ /* 0x000fe400078ec0ff */
[----:B------:R-:W-:-:S02]  /*1320*/  IADD3 R14, PT, PT, -R14, RZ, RZ ;  /* 0x000000ff0e0e7210 */ /* 0x000fc40007ffe1ff */
[-C--:B------:R-:W-:Y:S02]  /*1330*/  SHF.R.U32.HI R13, RZ, R12.reuse, R13 ;  /* 0x0000000cff0d7219 */ /* 0x080fe4000001160d */
[----:B------:R-:W-:Y:S02]  /*1340*/  LOP3.LUT P1, RZ, R14, R12, R15, 0xf8, !PT ;  /* 0x0000000c0eff7212 */ /* 0x000fe4000782f80f */
[C---:B------:R-:W-:Y:S02]  /*1350*/  LOP3.LUT P0, RZ, R13.reuse, 0x1, RZ, 0xc0, !PT ;  /* 0x000000010dff7812 */ /* 0x040fe4000780c0ff */
[----:B------:R-:W-:-:S04]  /*1360*/  LOP3.LUT P2, RZ, R13, 0x2, RZ, 0xc0, !PT ;  /* 0x000000020dff7812 */ /* 0x000fc8000784c0ff */
[----:B------:R-:W-:Y:S02]  /*1370*/  PLOP3.LUT P0, PT, P0, P1, P2, 0xe0, 0x0 ;  /* 0x000000000000781c */ /* 0x000fe40000703c20 */
[----:B------:R-:W-:Y:S02]  /*1380*/  LOP3.LUT P1, RZ, R0, 0x7fffff, RZ, 0xc0, !PT ;  /* 0x007fffff00ff7812 */ /* 0x000fe4000782c0ff */
[----:B------:R-:W-:-:S05]  /*1390*/  SEL R12, RZ, 0x1, !P0 ;  /* 0x00000001ff0c7807 */ /* 0x000fca0004000000 */
[----:B------:R-:W-:-:S05]  /*13a0*/  IMAD.MOV R12, RZ, RZ, -R12 ;  /* 0x000000ffff0c7224 */ /* 0x000fca00078e0a0c */
[----:B------:R-:W-:Y:S02]  /*13b0*/  ISETP.GE.AND P0, PT, R12, RZ, PT ;  /* 0x000000ff0c00720c */ /* 0x000fe40003f06270 */
[----:B------:R-:W-:-:S04]  /*13c0*/  IADD3 R12, PT, PT, R11, -0xfc, RZ ;  /* 0xffffff040b0c7810 */ /* 0x000fc80007ffe0ff */
[----:B------:R-:W-:-:S07]  /*13d0*/  SHF.R.U32.HI R11, RZ, R12, R15 ;  /* 0x0000000cff0b7219 */ /* 0x000fce000001160f */
[----:B------:R-:W-:-:S05]  /*13e0*/  @!P0 IADD3 R11, PT, PT, R11, 0x1, RZ ;  /* 0x000000010b0b8810 */ /* 0x000fca0007ffe0ff */
[----:B------:R-:W-:-:S05]  /*13f0*/  @!P1 IMAD.SHL.U32 R11, R11, 0x2, RZ ;  /* 0x000000020b0b9824 */ /* 0x000fca00078e00ff */
[----:B------:R-:W-:Y:S01]  /*1400*/  LOP3.LUT R11, R11, 0x80000000, R0, 0xf8, !PT ;  /* 0x800000000b0b7812 */ /* 0x000fe200078ef800 */
[----:B------:R-:W-:Y:S06]  /*1410*/  BRA `(.L_x_38) ;  /* 0x0000000000047947 */ /* 0x000fec0003800000 */
.L_x_39:
[----:B------:R2:W3:Y:S02]  /*1420*/  MUFU.RCP R11, R0 ;  /* 0x00000000000b7308 */ /* 0x0004e40000001000 */
.L_x_38:
[----:B-1-3--:R-:W-:Y:S01]  /*1430*/  MOV R15, R11 ;  /* 0x0000000b000f7202 */ /* 0x00afe20000000f00 */
[----:B------:R-:W-:-:S04]  /*1440*/  HFMA2 R11, -RZ, RZ, 0, 0 ;  /* 0x00000000ff0b7431 */ /* 0x000fc800000001ff */
[----:B0-2---:R-:W-:Y:S05]  /*1450*/  RET.REL.NODEC R10 `(_Z23layerNormBackwardKernelPKfS0_S0_S0_S0_Pfi) ;  /* 0xffffffe80ae87950 */ /* 0x005fea0003c3ffff */
.L_x_40:
        /* <DEDUP_REMOVED lines=10> */
.L_x_41:


//--------------------- .nv.shared.reserved.0     --------------------------
	.section	.nv.shared.reserved.0,"aw",@nobits
	.weak		__nv_reservedSMEM_offset_0_alias
	.size		__nv_reservedSMEM_offset_0_alias, 0, 64
	.other		__nv_reservedSMEM_offset_0_alias,@"STO_CUDA_RESERVED_SHARED STV_DEFAULT"
__nv_reservedSMEM_offset_0_alias:
	.zero		0
	.zero		64


//--------------------- .nv.shared._Z23layerNormBackwardKernelPKfS0_S0_S0_S0_Pfi --------------------------
	.section	.nv.shared._Z23layerNormBackwardKernelPKfS0_S0_S0_S0_Pfi,"aw",@nobits
	.sectionflags	@""
	.align	4
.nv.shared._Z23layerNormBackwardKernelPKfS0_S0_S0_S0_Pfi:
	.zero		1160


//--------------------- .nv.constant0._Z29layerNormBackwardParamsKernelPKfS0_S0_S0_PfS1_ii --------------------------
	.section	.nv.constant0._Z29layerNormBackwardParamsKernelPKfS0_S0_S0_PfS1_ii,"a",@progbits
	.sectionflags	@""
	.align	4
.nv.constant0._Z29layerNormBackwardParamsKernelPKfS0_S0_S0_PfS1_ii:
	.zero		952


//--------------------- .nv.constant0._Z23layerNormBackwardKernelPKfS0_S0_S0_S0_Pfi --------------------------
	.section	.nv.constant0._Z23layerNormBackwardKernelPKfS0_S0_S0_S0_Pfi,"a",@progbits
	.sectionflags	@""
	.align	4
.nv.constant0._Z23layerNormBackwardKernelPKfS0_S0_S0_S0_Pfi:
	.zero		948


//--------------------- SYMBOLS --------------------------

	.type		.nv.reservedSmem.offset0,@object
	.size		.nv.reservedSmem.offset0,0x4
	.type		.nv.reservedSmem.cap,@object
	.size		.nv.reservedSmem.cap,0x4
